// auto-generated by cutlass_sweep.conv — config: {"arch": "sm_100", "cluster_m": 1, "cluster_n": 1, "conv_kind": "dgrad", "dtype": "tf32", "ndim": 2, "tile_k": 32, "tile_m": 64, "tile_n": 128}
#include "cutlass/cutlass.h"
#include "cute/tensor.hpp"
#include "cutlass/kernel_hardware_info.hpp"
#include "cutlass/conv/convolution.h"
#include "cutlass/conv/dispatch_policy.hpp"
#include "cutlass/conv/collective/collective_builder.hpp"
#include "cutlass/conv/kernel/conv_universal.hpp"
#include "cutlass/conv/device/conv_universal_adapter.hpp"
#include "cutlass/epilogue/collective/collective_builder.hpp"

using namespace cute;
using Elem = cutlass::tfloat32_t;
using Acc  = float;
using LayoutAB = cutlass::layout::TensorNHWC;
using LayoutC  = cutlass::layout::TensorNHWC;
constexpr auto ConvOp = cutlass::conv::Operator::kDgrad;
using TileShape    = Shape<_64, _128, Shape<_32>>;
using ClusterShape = Shape<_1, _1, _1>;

using CollectiveEpilogue = typename cutlass::epilogue::collective::CollectiveBuilder<
    cutlass::arch::Sm100, cutlass::arch::OpClassTensorOp,
    TileShape, ClusterShape,
    cutlass::epilogue::collective::EpilogueTileAuto,
    Acc, Acc,
    Elem, LayoutC, 128 / cutlass::sizeof_bits<Elem>::value,
    Elem, LayoutC, 128 / cutlass::sizeof_bits<Elem>::value,
    cutlass::epilogue::collective::EpilogueScheduleAuto
  >::CollectiveOp;

using CollectiveMainloop = typename cutlass::conv::collective::CollectiveBuilder<
    cutlass::arch::Sm100, cutlass::arch::OpClassTensorOp, ConvOp,
    Elem, LayoutAB, 128 / cutlass::sizeof_bits<Elem>::value,
    Elem, LayoutAB, 128 / cutlass::sizeof_bits<Elem>::value,
    Acc,
    TileShape, ClusterShape,
    cutlass::conv::collective::StageCountAutoCarveout<
        static_cast<int>(sizeof(typename CollectiveEpilogue::SharedStorage))>,
    cutlass::conv::collective::KernelScheduleAuto
  >::CollectiveOp;

using ProblemShape = cutlass::conv::ConvProblemShape<
    ConvOp, CollectiveMainloop::DispatchPolicy::NumSpatialDimensions>;
using ConvKernel = cutlass::conv::kernel::ConvUniversal<
    ProblemShape, CollectiveMainloop, CollectiveEpilogue>;
using Conv = cutlass::conv::device::ConvUniversalAdapter<ConvKernel>;

auto* _anchor = &cutlass::device_kernel<ConvKernel>;


// ===== COMPILED SASS (sm_100a) =====

	.target	sm_100a

	.elftype	@"ET_EXEC"


//--------------------- .note.nv.tkinfo           --------------------------
	.section	.note.nv.tkinfo,"",@"SHT_NOTE"
	.sectionflags	@"SHF_NOTE_NV_TKINFO"
	.tkinfo
        /*0018*/ 	.word	0x00000002
        /*0030*/ 	.string	""
        /*0030*/ 	.string	"ptxas"
        /*0030*/ 	.string	"Cuda compilation tools, release 13.0, V13.0.88"
        /*0030*/ 	.string	"Build cuda_13.0.r13.0/compiler.36424714_0"
        /*0030*/ 	.string	"-arch sm_100a -m 64 "



//--------------------- .note.nv.cuinfo           --------------------------
	.section	.note.nv.cuinfo,"",@"SHT_NOTE"
	.sectionflags	@"SHF_NOTE_NV_CUINFO"
        /*0018*/ 	.short	0x0002
        /*001a*/ 	.short	0x0064
        /*001c*/ 	.short	0x0082
	.zero		2


//--------------------- .nv.info                  --------------------------
	.section	.nv.info,"",@"SHT_CUDA_INFO"
	.align	4


	//----- nvinfo : EIATTR_REGCOUNT
	.align		4
        /*0000*/ 	.byte	0x04, 0x2f
        /*0002*/ 	.short	(.L_19 - .L_18)
	.align		4
.L_18:
        /*0004*/ 	.word	index@(_ZN7cutlass13device_kernelINS_4conv6kernel13ConvUniversalINS1_16ConvProblemShapeILNS1_8OperatorE1ELi2EEENS1_10collective14CollectiveConvINS1_47MainloopSm100TmaUmmaWarpSpecializedImplicitGemmILS5_1ELi8ELi2ELi1ELi2EN4cute5tupleIJNSA_1CILi1EEESD_SD_EEEEENSB_IJNSC_ILi64EEENSC_ILi128EEENSB_IJNSC_ILi32EEEEEEEEENS_10tfloat32_tESL_NSA_8TiledMMAINSA_8MMA_AtomIJNSA_17SM100_MMA_TF32_SSISL_SL_fLi64ELi128ELNSA_4UMMA5MajorE0ELSQ_1ELNSP_7ScaleInE0ELSR_0EEEEEENSA_6LayoutISE_NSB_IJNSC_ILi0EEESV_SV_EEEEENSB_IJNSA_10UnderscoreESY_SY_EEEEENS7_6detail27Sm100ImplicitGemmTileTraitsINSA_20SM90_TMA_LOAD_IM2COLENSA_14ComposedLayoutINSA_7SwizzleILi3ELi4ELi3EEENSA_18smem_ptr_flag_bitsILi32EEENSU_INSB_IJNSC_ILi8EEESI_EEENSB_IJSI_SD_EEEEEEEvEENS12_INSA_13SM90_TMA_LOADENS14_INS15_ILi2ELi5ELi2EEES18_NSU_INSB_IJSI_NSC_ILi4EEEEEENSB_IJSD_SI_EEEEEEEvEEEENS_8epilogue10collective18CollectiveEpilogueINS1O_23Sm100TmaWarpSpecializedILi4ELi2ELi16ELb1ELb0EEEJSK_NSB_IJNSU_ISG_SD_EENSU_ISI_SD_EEEEESL_NSB_IJNSB_IJlllEEESD_SV_EEESL_S1X_NS1O_6fusion15FusionCallbacksIS1S_NS1Y_17LinearCombinationISL_fSL_fLNS_15FloatRoundStyleE2EEESK_S1V_JEEENSA_5SM1004TMEM4LOAD26SM100_TMEM_LOAD_16dp128b8xES13_S1D_NSA_17SM75_U32x4_LDSM_NENSA_21SM90_TMA_STORE_IM2COLES1D_NSA_17SM90_U32x4_STSM_NENSA_39AutoVectorizingCopyWithAssumedAlignmentILi128EEEEEEvvEEEEvNT_6ParamsE)
        /*0008*/ 	.word	0x00000077


	//----- nvinfo : EIATTR_FRAME_SIZE
	.align		4
.L_19:
        /*000c*/ 	.byte	0x04, 0x11
        /*000e*/ 	.short	(.L_21 - .L_20)
	.align		4
.L_20:
        /*0010*/ 	.word	index@($__internal_2_$__cuda_sm10x_tcgen05_guardrail_trap_unallocated_columns_being_dealloced)
        /*0014*/ 	.word	0x00000008


	//----- nvinfo : EIATTR_FRAME_SIZE
	.align		4
.L_21:
        /*0018*/ 	.byte	0x04, 0x11
        /*001a*/ 	.short	(.L_23 - .L_22)
	.align		4
.L_22:
        /*001c*/ 	.word	index@($__internal_1_$__cuda_sm10x_tcgen05_guardrail_trap_phase_invalid_during_alloc)
        /*0020*/ 	.word	0x00000008


	//----- nvinfo : EIATTR_FRAME_SIZE
	.align		4
.L_23:
        /*0024*/ 	.byte	0x04, 0x11
        /*0026*/ 	.short	(.L_25 - .L_24)
	.align		4
.L_24:
        /*0028*/ 	.word	index@($__internal_0_$__cuda_sm10x_tcgen05_guardrail_trap_col_being_dealloced_not_returned_by_alloc)
        /*002c*/ 	.word	0x00000008


	//----- nvinfo : EIATTR_FRAME_SIZE
	.align		4
.L_25:
        /*0030*/ 	.byte	0x04, 0x11
        /*0032*/ 	.short	(.L_27 - .L_26)
	.align		4
.L_26:
        /*0034*/ 	.word	index@(_ZN7cutlass13device_kernelINS_4conv6kernel13ConvUniversalINS1_16ConvProblemShapeILNS1_8OperatorE1ELi2EEENS1_10collective14CollectiveConvINS1_47MainloopSm100TmaUmmaWarpSpecializedImplicitGemmILS5_1ELi8ELi2ELi1ELi2EN4cute5tupleIJNSA_1CILi1EEESD_SD_EEEEENSB_IJNSC_ILi64EEENSC_ILi128EEENSB_IJNSC_ILi32EEEEEEEEENS_10tfloat32_tESL_NSA_8TiledMMAINSA_8MMA_AtomIJNSA_17SM100_MMA_TF32_SSISL_SL_fLi64ELi128ELNSA_4UMMA5MajorE0ELSQ_1ELNSP_7ScaleInE0ELSR_0EEEEEENSA_6LayoutISE_NSB_IJNSC_ILi0EEESV_SV_EEEEENSB_IJNSA_10UnderscoreESY_SY_EEEEENS7_6detail27Sm100ImplicitGemmTileTraitsINSA_20SM90_TMA_LOAD_IM2COLENSA_14ComposedLayoutINSA_7SwizzleILi3ELi4ELi3EEENSA_18smem_ptr_flag_bitsILi32EEENSU_INSB_IJNSC_ILi8EEESI_EEENSB_IJSI_SD_EEEEEEEvEENS12_INSA_13SM90_TMA_LOADENS14_INS15_ILi2ELi5ELi2EEES18_NSU_INSB_IJSI_NSC_ILi4EEEEEENSB_IJSD_SI_EEEEEEEvEEEENS_8epilogue10collective18CollectiveEpilogueINS1O_23Sm100TmaWarpSpecializedILi4ELi2ELi16ELb1ELb0EEEJSK_NSB_IJNSU_ISG_SD_EENSU_ISI_SD_EEEEESL_NSB_IJNSB_IJlllEEESD_SV_EEESL_S1X_NS1O_6fusion15FusionCallbacksIS1S_NS1Y_17LinearCombinationISL_fSL_fLNS_15FloatRoundStyleE2EEESK_S1V_JEEENSA_5SM1004TMEM4LOAD26SM100_TMEM_LOAD_16dp128b8xES13_S1D_NSA_17SM75_U32x4_LDSM_NENSA_21SM90_TMA_STORE_IM2COLES1D_NSA_17SM90_U32x4_STSM_NENSA_39AutoVectorizingCopyWithAssumedAlignmentILi128EEEEEEvvEEEEvNT_6ParamsE)
        /*0038*/ 	.word	0x00000008


	//----- nvinfo : EIATTR_MIN_STACK_SIZE
	.align		4
.L_27:
        /*003c*/ 	.byte	0x04, 0x12
        /*003e*/ 	.short	(.L_29 - .L_28)
	.align		4
.L_28:
        /*0040*/ 	.word	index@(_ZN7cutlass13device_kernelINS_4conv6kernel13ConvUniversalINS1_16ConvProblemShapeILNS1_8OperatorE1ELi2EEENS1_10collective14CollectiveConvINS1_47MainloopSm100TmaUmmaWarpSpecializedImplicitGemmILS5_1ELi8ELi2ELi1ELi2EN4cute5tupleIJNSA_1CILi1EEESD_SD_EEEEENSB_IJNSC_ILi64EEENSC_ILi128EEENSB_IJNSC_ILi32EEEEEEEEENS_10tfloat32_tESL_NSA_8TiledMMAINSA_8MMA_AtomIJNSA_17SM100_MMA_TF32_SSISL_SL_fLi64ELi128ELNSA_4UMMA5MajorE0ELSQ_1ELNSP_7ScaleInE0ELSR_0EEEEEENSA_6LayoutISE_NSB_IJNSC_ILi0EEESV_SV_EEEEENSB_IJNSA_10UnderscoreESY_SY_EEEEENS7_6detail27Sm100ImplicitGemmTileTraitsINSA_20SM90_TMA_LOAD_IM2COLENSA_14ComposedLayoutINSA_7SwizzleILi3ELi4ELi3EEENSA_18smem_ptr_flag_bitsILi32EEENSU_INSB_IJNSC_ILi8EEESI_EEENSB_IJSI_SD_EEEEEEEvEENS12_INSA_13SM90_TMA_LOADENS14_INS15_ILi2ELi5ELi2EEES18_NSU_INSB_IJSI_NSC_ILi4EEEEEENSB_IJSD_SI_EEEEEEEvEEEENS_8epilogue10collective18CollectiveEpilogueINS1O_23Sm100TmaWarpSpecializedILi4ELi2ELi16ELb1ELb0EEEJSK_NSB_IJNSU_ISG_SD_EENSU_ISI_SD_EEEEESL_NSB_IJNSB_IJlllEEESD_SV_EEESL_S1X_NS1O_6fusion15FusionCallbacksIS1S_NS1Y_17LinearCombinationISL_fSL_fLNS_15FloatRoundStyleE2EEESK_S1V_JEEENSA_5SM1004TMEM4LOAD26SM100_TMEM_LOAD_16dp128b8xES13_S1D_NSA_17SM75_U32x4_LDSM_NENSA_21SM90_TMA_STORE_IM2COLES1D_NSA_17SM90_U32x4_STSM_NENSA_39AutoVectorizingCopyWithAssumedAlignmentILi128EEEEEEvvEEEEvNT_6ParamsE)
        /*0044*/ 	.word	0x00000008
.L_29:


//--------------------- .nv.compat                --------------------------
	.section	.nv.compat,"",@"SHT_CUDA_COMPAT_INFO"
	.align	4
        /*0000*/ 	.byte	0x02, 0x09, 0x01, 0x00, 0x02, 0x02, 0x02, 0x00, 0x02, 0x05, 0x05, 0x00, 0x03, 0x07, 0x01, 0x01
        /*0010*/ 	.byte	0x02, 0x03, 0x01, 0x00, 0x02, 0x06, 0x01, 0x00, 0x04, 0x0b, 0x08, 0x00, 0x09, 0x00, 0x00, 0x00
        /*0020*/ 	.byte	0x00, 0x00, 0x00, 0x00


//--------------------- .nv.info._ZN7cutlass13device_kernelINS_4conv6kernel13ConvUniversalINS1_16ConvProblemShapeILNS1_8OperatorE1ELi2EEENS1_10collective14CollectiveConvINS1_47MainloopSm100TmaUmmaWarpSpecializedImplicitGemmILS5_1ELi8ELi2ELi1ELi2EN4cute5tupleIJNSA_1CILi1EEESD_SD_EEEEENSB_IJNSC_ILi64EEENSC_ILi128EEENSB_IJNSC_ILi32EEEEEEEEENS_10tfloat32_tESL_NSA_8TiledMMAINSA_8MMA_AtomIJNSA_17SM100_MMA_TF32_SSISL_SL_fLi64ELi128ELNSA_4UMMA5MajorE0ELSQ_1ELNSP_7ScaleInE0ELSR_0EEEEEENSA_6LayoutISE_NSB_IJNSC_ILi0EEESV_SV_EEEEENSB_IJNSA_10UnderscoreESY_SY_EEEEENS7_6detail27Sm100ImplicitGemmTileTraitsINSA_20SM90_TMA_LOAD_IM2COLENSA_14ComposedLayoutINSA_7SwizzleILi3ELi4ELi3EEENSA_18smem_ptr_flag_bitsILi32EEENSU_INSB_IJNSC_ILi8EEESI_EEENSB_IJSI_SD_EEEEEEEvEENS12_INSA_13SM90_TMA_LOADENS14_INS15_ILi2ELi5ELi2EEES18_NSU_INSB_IJSI_NSC_ILi4EEEEEENSB_IJSD_SI_EEEEEEEvEEEENS_8epilogue10collective18CollectiveEpilogueINS1O_23Sm100TmaWarpSpecializedILi4ELi2ELi16ELb1ELb0EEEJSK_NSB_IJNSU_ISG_SD_EENSU_ISI_SD_EEEEESL_NSB_IJNSB_IJlllEEESD_SV_EEESL_S1X_NS1O_6fusion15FusionCallbacksIS1S_NS1Y_17LinearCombinationISL_fSL_fLNS_15FloatRoundStyleE2EEESK_S1V_JEEENSA_5SM1004TMEM4LOAD26SM100_TMEM_LOAD_16dp128b8xES13_S1D_NSA_17SM75_U32x4_LDSM_NENSA_21SM90_TMA_STORE_IM2COLES1D_NSA_17SM90_U32x4_STSM_NENSA_39AutoVectorizingCopyWithAssumedAlignmentILi128EEEEEEvvEEEEvNT_6ParamsE --------------------------
	.section	.nv.info._ZN7cutlass13device_kernelINS_4conv6kernel13ConvUniversalINS1_16ConvProblemShapeILNS1_8OperatorE1ELi2EEENS1_10collective14CollectiveConvINS1_47MainloopSm100TmaUmmaWarpSpecializedImplicitGemmILS5_1ELi8ELi2ELi1ELi2EN4cute5tupleIJNSA_1CILi1EEESD_SD_EEEEENSB_IJNSC_ILi64EEENSC_ILi128EEENSB_IJNSC_ILi32EEEEEEEEENS_10tfloat32_tESL_NSA_8TiledMMAINSA_8MMA_AtomIJNSA_17SM100_MMA_TF32_SSISL_SL_fLi64ELi128ELNSA_4UMMA5MajorE0ELSQ_1ELNSP_7ScaleInE0ELSR_0EEEEEENSA_6LayoutISE_NSB_IJNSC_ILi0EEESV_SV_EEEEENSB_IJNSA_10UnderscoreESY_SY_EEEEENS7_6detail27Sm100ImplicitGemmTileTraitsINSA_20SM90_TMA_LOAD_IM2COLENSA_14ComposedLayoutINSA_7SwizzleILi3ELi4ELi3EEENSA_18smem_ptr_flag_bitsILi32EEENSU_INSB_IJNSC_ILi8EEESI_EEENSB_IJSI_SD_EEEEEEEvEENS12_INSA_13SM90_TMA_LOADENS14_INS15_ILi2ELi5ELi2EEES18_NSU_INSB_IJSI_NSC_ILi4EEEEEENSB_IJSD_SI_EEEEEEEvEEEENS_8epilogue10collective18CollectiveEpilogueINS1O_23Sm100TmaWarpSpecializedILi4ELi2ELi16ELb1ELb0EEEJSK_NSB_IJNSU_ISG_SD_EENSU_ISI_SD_EEEEESL_NSB_IJNSB_IJlllEEESD_SV_EEESL_S1X_NS1O_6fusion15FusionCallbacksIS1S_NS1Y_17LinearCombinationISL_fSL_fLNS_15FloatRoundStyleE2EEESK_S1V_JEEENSA_5SM1004TMEM4LOAD26SM100_TMEM_LOAD_16dp128b8xES13_S1D_NSA_17SM75_U32x4_LDSM_NENSA_21SM90_TMA_STORE_IM2COLES1D_NSA_17SM90_U32x4_STSM_NENSA_39AutoVectorizingCopyWithAssumedAlignmentILi128EEEEEEvvEEEEvNT_6ParamsE,"",@"SHT_CUDA_INFO"
	.sectionflags	@""
	.align	4


	//----- nvinfo : EIATTR_CUDA_API_VERSION
	.align		4
        /*0000*/ 	.byte	0x04, 0x37
        /*0002*/ 	.short	(.L_31 - .L_30)
.L_30:
        /*0004*/ 	.word	0x00000082


	//----- nvinfo : EIATTR_KPARAM_INFO
	.align		4
.L_31:
        /*0008*/ 	.byte	0x04, 0x17
        /*000a*/ 	.short	(.L_33 - .L_32)
.L_32:
        /*000c*/ 	.word	0x00000000
        /*0010*/ 	.short	0x0000
        /*0012*/ 	.short	0x0000
        /*0014*/ 	.byte	0x00, 0xf0, 0x01, 0x20


	//----- nvinfo : EIATTR_AT_ENTRY_FRAGMENTS
	.align		4
.L_33:
        /*0018*/ 	.byte	0x04, 0x4f
        /*001a*/ 	.short	(.L_35 - .L_34)


	//   ....[0]....
.L_34:
        /*001c*/ 	.word	0x00000006


	//----- nvinfo : EIATTR_RESERVED_SMEM_USED
	.align		4
.L_35:
        /*0020*/ 	.byte	0x01, 0x41
	.zero		2


	//----- nvinfo : EIATTR_SPARSE_MMA_MASK
	.align		4
        /*0024*/ 	.byte	0x03, 0x50
        /*0026*/ 	.short	0x0000


	//----- nvinfo : EIATTR_TCGEN05_1CTA_USED
	.align		4
        /*0028*/ 	.byte	0x01, 0x51
	.zero		2


	//----- nvinfo : EIATTR_MAXREG_COUNT
	.align		4
        /*002c*/ 	.byte	0x03, 0x1b
        /*002e*/ 	.short	0x00ff


	//----- nvinfo : EIATTR_NUM_BARRIERS
	.align		4
        /*0030*/ 	.byte	0x02, 0x4c
        /*0032*/ 	.byte	0x07
	.zero		1


	//----- nvinfo : EIATTR_EXTERNS
	.align		4
        /*0034*/ 	.byte	0x04, 0x0f
        /*0036*/ 	.short	(.L_37 - .L_36)


	//   ....[0]....
	.align		4
.L_36:
        /*0038*/ 	.word	index@(__assertfail)


	//----- nvinfo : EIATTR_MERCURY_ISA_VERSION
	.align		4
.L_37:
        /*003c*/ 	.byte	0x03, 0x5f
        /*003e*/ 	.short	0x0101


	//----- nvinfo : EIATTR_INT_WARP_WIDE_INSTR_OFFSETS
	.align		4
        /*0040*/ 	.byte	0x04, 0x31
        /*0042*/ 	.short	(.L_39 - .L_38)


	//   ....[0]....
.L_38:
        /*0044*/ 	.word	0x00003e40


	//   ....[1]....
        /*0048*/ 	.word	0x00003e60


	//   ....[2]....
        /*004c*/ 	.word	0x00003e90


	//   ....[3]....
        /*0050*/ 	.word	0x00004950


	//   ....[4]....
        /*0054*/ 	.word	0x00004970


	//   ....[5]....
        /*0058*/ 	.word	0x00004a90


	//   ....[6]....
        /*005c*/ 	.word	0x00004ab0


	//   ....[7]....
        /*0060*/ 	.word	0x00004c20


	//   ....[8]....
        /*0064*/ 	.word	0x00004c40


	//   ....[9]....
        /*0068*/ 	.word	0x00004e90


	//   ....[10]....
        /*006c*/ 	.word	0x00004ea0


	//----- nvinfo : EIATTR_COOP_GROUP_MASK_REGIDS
	.align		4
.L_39:
        /*0070*/ 	.byte	0x04, 0x29
        /*0072*/ 	.short	(.L_41 - .L_40)


	//   ....[0]....
.L_40:
        /*0074*/ 	.word	0xffffffff


	//   ....[1]....
        /*0078*/ 	.word	0xffffffff


	//   ....[2]....
        /*007c*/ 	.word	0xffffffff


	//   ....[3]....
        /*0080*/ 	.word	0xffffffff


	//   ....[4]....
        /*0084*/ 	.word	0xffffffff


	//   ....[5]....
        /*0088*/ 	.word	0xffffffff


	//   ....[6]....
        /*008c*/ 	.word	0xffffffff


	//   ....[7]....
        /*0090*/ 	.word	0xffffffff


	//   ....[8]....
        /*0094*/ 	.word	0xffffffff


	//   ....[9]....
        /*0098*/ 	.word	0xffffffff


	//   ....[10]....
        /*009c*/ 	.word	0xffffffff


	//   ....[11]....
        /*00a0*/ 	.word	0xffffffff


	//----- nvinfo : EIATTR_COOP_GROUP_INSTR_OFFSETS
	.align		4
.L_41:
        /*00a4*/ 	.byte	0x04, 0x28
        /*00a6*/ 	.short	(.L_43 - .L_42)


	//   ....[0]....
.L_42:
        /*00a8*/ 	.word	0x000000a0


	//   ....[1]....
        /*00ac*/ 	.word	0x000004e0


	//   ....[2]....
        /*00b0*/ 	.word	0x000006d0


	//   ....[3]....
        /*00b4*/ 	.word	0x00000870


	//   ....[4]....
        /*00b8*/ 	.word	0x00000970


	//   ....[5]....
        /*00bc*/ 	.word	0x00000ac0


	//   ....[6]....
        /*00c0*/ 	.word	0x00002400


	//   ....[7]....
        /*00c4*/ 	.word	0x000031b0


	//   ....[8]....
        /*00c8*/ 	.word	0x000033c0


	//   ....[9]....
        /*00cc*/ 	.word	0x000033f0


	//   ....[10]....
        /*00d0*/ 	.word	0x00003d20


	//   ....[11]....
        /*00d4*/ 	.word	0x00003f60


	//----- nvinfo : EIATTR_VRC_CTA_INIT_COUNT
	.align		4
.L_43:
        /*00d8*/ 	.byte	0x02, 0x4a
        /*00da*/ 	.byte	0x80
	.zero		1


	//----- nvinfo : EIATTR_SYSCALL_OFFSETS
	.align		4
        /*00dc*/ 	.byte	0x04, 0x46
        /*00de*/ 	.short	(.L_45 - .L_44)


	//   ....[0]....
.L_44:
        /*00e0*/ 	.word	0x00005ac0


	//   ....[1]....
        /*00e4*/ 	.word	0x00005bb0


	//   ....[2]....
        /*00e8*/ 	.word	0x00006420


	//   ....[3]....
        /*00ec*/ 	.word	0x00006e10


	//   ....[4]....
        /*00f0*/ 	.word	0x00007790


	//   ....[5]....
        /*00f4*/ 	.word	0x000080e0


	//----- nvinfo : EIATTR_MBARRIER_INSTR_OFFSETS
	.align		4
.L_45:
        /*00f8*/ 	.byte	0x04, 0x39
        /*00fa*/ 	.short	(.L_47 - .L_46)


	//   ....[0]....
.L_46:
        /*00fc*/ 	.word	0x000005c0
        /*0100*/ 	.word	0x000000ff
        /*0104*/ 	.word	0x00000000
        /*0108*/ 	.short	0x0100
        /*010a*/ 	.byte	0x05
	.zero		1


	//   ....[1]....
        /*010c*/ 	.word	0x000005d0
        /*0110*/ 	.word	0x000000ff
        /*0114*/ 	.word	0x00000040
        /*0118*/ 	.short	0x0100
        /*011a*/ 	.byte	0x05
	.zero		1


	//   ....[2]....
        /*011c*/ 	.word	0x000005e0
        /*0120*/ 	.word	0x000000ff
        /*0124*/ 	.word	0x00000008
        /*0128*/ 	.short	0x0100
        /*012a*/ 	.byte	0x05
	.zero		1


	//   ....[3]....
        /*012c*/ 	.word	0x000005f0
        /*0130*/ 	.word	0x000000ff
        /*0134*/ 	.word	0x00000048
        /*0138*/ 	.short	0x0100
        /*013a*/ 	.byte	0x05
	.zero		1


	//   ....[4]....
        /*013c*/ 	.word	0x00000600
        /*0140*/ 	.word	0x000000ff
        /*0144*/ 	.word	0x00000010
        /*0148*/ 	.short	0x0100
        /*014a*/ 	.byte	0x05
	.zero		1


	//   ....[5]....
        /*014c*/ 	.word	0x00000610
        /*0150*/ 	.word	0x000000ff
        /*0154*/ 	.word	0x00000050
        /*0158*/ 	.short	0x0100
        /*015a*/ 	.byte	0x05
	.zero		1


	//   ....[6]....
        /*015c*/ 	.word	0x00000620
        /*0160*/ 	.word	0x000000ff
        /*0164*/ 	.word	0x00000018
        /*0168*/ 	.short	0x0100
        /*016a*/ 	.byte	0x05
	.zero		1


	//   ....[7]....
        /*016c*/ 	.word	0x00000630
        /*0170*/ 	.word	0x000000ff
        /*0174*/ 	.word	0x00000058
        /*0178*/ 	.short	0x0100
        /*017a*/ 	.byte	0x05
	.zero		1


	//   ....[8]....
        /*017c*/ 	.word	0x00000640
        /*0180*/ 	.word	0x000000ff
        /*0184*/ 	.word	0x00000020
        /*0188*/ 	.short	0x0100
        /*018a*/ 	.byte	0x05
	.zero		1


	//   ....[9]....
        /*018c*/ 	.word	0x00000650
        /*0190*/ 	.word	0x000000ff
        /*0194*/ 	.word	0x00000060
        /*0198*/ 	.short	0x0100
        /*019a*/ 	.byte	0x05
	.zero		1


	//   ....[10]....
        /*019c*/ 	.word	0x00000660
        /*01a0*/ 	.word	0x000000ff
        /*01a4*/ 	.word	0x00000028
        /*01a8*/ 	.short	0x0100
        /*01aa*/ 	.byte	0x05
	.zero		1


	//   ....[11]....
        /*01ac*/ 	.word	0x00000670
        /*01b0*/ 	.word	0x000000ff
        /*01b4*/ 	.word	0x00000068
        /*01b8*/ 	.short	0x0100
        /*01ba*/ 	.byte	0x05
	.zero		1


	//   ....[12]....
        /*01bc*/ 	.word	0x00000680
        /*01c0*/ 	.word	0x000000ff
        /*01c4*/ 	.word	0x00000030
        /*01c8*/ 	.short	0x0100
        /*01ca*/ 	.byte	0x05
	.zero		1


	//   ....[13]....
        /*01cc*/ 	.word	0x00000690
        /*01d0*/ 	.word	0x000000ff
        /*01d4*/ 	.word	0x00000070
        /*01d8*/ 	.short	0x0100
        /*01da*/ 	.byte	0x05
	.zero		1


	//   ....[14]....
        /*01dc*/ 	.word	0x000006a0
        /*01e0*/ 	.word	0x000000ff
        /*01e4*/ 	.word	0x00000038
        /*01e8*/ 	.short	0x0100
        /*01ea*/ 	.byte	0x05
	.zero		1


	//   ....[15]....
        /*01ec*/ 	.word	0x000006b0
        /*01f0*/ 	.word	0x000000ff
        /*01f4*/ 	.word	0x00000078
        /*01f8*/ 	.short	0x0100
        /*01fa*/ 	.byte	0x05
	.zero		1


	//   ....[16]....
        /*01fc*/ 	.word	0x000007e0
        /*0200*/ 	.word	0x000000ff
        /*0204*/ 	.word	0x00000080
        /*0208*/ 	.short	0x0100
        /*020a*/ 	.byte	0x07
	.zero		1


	//   ....[17]....
        /*020c*/ 	.word	0x000007f0
        /*0210*/ 	.word	0x000000ff
        /*0214*/ 	.word	0x000000a0
        /*0218*/ 	.short	0x0100
        /*021a*/ 	.byte	0x07
	.zero		1


	//   ....[18]....
        /*021c*/ 	.word	0x00000800
        /*0220*/ 	.word	0x000000ff
        /*0224*/ 	.word	0x00000088
        /*0228*/ 	.short	0x0100
        /*022a*/ 	.byte	0x07
	.zero		1


	//   ....[19]....
        /*022c*/ 	.word	0x00000810
        /*0230*/ 	.word	0x000000ff
        /*0234*/ 	.word	0x000000a8
        /*0238*/ 	.short	0x0100
        /*023a*/ 	.byte	0x07
	.zero		1


	//   ....[20]....
        /*023c*/ 	.word	0x00000820
        /*0240*/ 	.word	0x000000ff
        /*0244*/ 	.word	0x00000090
        /*0248*/ 	.short	0x0100
        /*024a*/ 	.byte	0x07
	.zero		1


	//   ....[21]....
        /*024c*/ 	.word	0x00000830
        /*0250*/ 	.word	0x000000ff
        /*0254*/ 	.word	0x000000b0
        /*0258*/ 	.short	0x0100
        /*025a*/ 	.byte	0x07
	.zero		1


	//   ....[22]....
        /*025c*/ 	.word	0x00000840
        /*0260*/ 	.word	0x000000ff
        /*0264*/ 	.word	0x00000098
        /*0268*/ 	.short	0x0100
        /*026a*/ 	.byte	0x07
	.zero		1


	//   ....[23]....
        /*026c*/ 	.word	0x00000850
        /*0270*/ 	.word	0x000000ff
        /*0274*/ 	.word	0x000000b8
        /*0278*/ 	.short	0x0100
        /*027a*/ 	.byte	0x07
	.zero		1


	//   ....[24]....
        /*027c*/ 	.word	0x00000940
        /*0280*/ 	.word	0x000000ff
        /*0284*/ 	.word	0x000000c0
        /*0288*/ 	.short	0x0100
        /*028a*/ 	.byte	0x05
	.zero		1


	//   ....[25]....
        /*028c*/ 	.word	0x00000950
        /*0290*/ 	.word	0x000000ff
        /*0294*/ 	.word	0x000000c8
        /*0298*/ 	.short	0x0100
        /*029a*/ 	.byte	0x05
	.zero		1


	//   ....[26]....
        /*029c*/ 	.word	0x00000a90
        /*02a0*/ 	.word	0x000000ff
        /*02a4*/ 	.word	0x000000d0
        /*02a8*/ 	.short	0x0100
        /*02aa*/ 	.byte	0x05
	.zero		1


	//   ....[27]....
        /*02ac*/ 	.word	0x00000aa0
        /*02b0*/ 	.word	0x000000ff
        /*02b4*/ 	.word	0x000000d8
        /*02b8*/ 	.short	0x0100
        /*02ba*/ 	.byte	0x05
	.zero		1


	//   ....[28]....
        /*02bc*/ 	.word	0x00000bd0
        /*02c0*/ 	.word	0x000000ff
        /*02c4*/ 	.word	0x000000e0
        /*02c8*/ 	.short	0x0100
        /*02ca*/ 	.byte	0x07
	.zero		1


	//   ....[29]....
        /*02cc*/ 	.word	0x00000be0
        /*02d0*/ 	.word	0x000000ff
        /*02d4*/ 	.word	0x000000f0
        /*02d8*/ 	.short	0x0100
        /*02da*/ 	.byte	0x07
	.zero		1


	//   ....[30]....
        /*02dc*/ 	.word	0x00000bf0
        /*02e0*/ 	.word	0x000000ff
        /*02e4*/ 	.word	0x000000e8
        /*02e8*/ 	.short	0x0100
        /*02ea*/ 	.byte	0x07
	.zero		1


	//   ....[31]....
        /*02ec*/ 	.word	0x00000c00
        /*02f0*/ 	.word	0x000000ff
        /*02f4*/ 	.word	0x000000f8
        /*02f8*/ 	.short	0x0100
        /*02fa*/ 	.byte	0x07
	.zero		1


	//   ....[32]....
        /*02fc*/ 	.word	0x00001540
        /*0300*/ 	.word	0x000000ff
        /*0304*/ 	.word	0x00000040
        /*0308*/ 	.short	0x010a
        /*030a*/ 	.byte	0x04
	.zero		1


	//   ....[33]....
        /*030c*/ 	.word	0x00001830
        /*0310*/ 	.word	0x000000ff
        /*0314*/ 	.word	0x00000040
        /*0318*/ 	.short	0x010a
        /*031a*/ 	.byte	0x21
	.zero		1


	//   ....[34]....
        /*031c*/ 	.word	0x000019a0
        /*0320*/ 	.word	0x000000ff
        /*0324*/ 	.word	0x00000040
        /*0328*/ 	.short	0x010a
        /*032a*/ 	.byte	0x08
	.zero		1


	//   ....[35]....
        /*032c*/ 	.word	0x00001c80
        /*0330*/ 	.word	0x000000ff
        /*0334*/ 	.word	0x000000c8
        /*0338*/ 	.short	0x0101
        /*033a*/ 	.byte	0x16
	.zero		1


	//   ....[36]....
        /*033c*/ 	.word	0x00001cb0
        /*0340*/ 	.word	0x000000ff
        /*0344*/ 	.word	0x00000040
        /*0348*/ 	.short	0x010a
        /*034a*/ 	.byte	0x04
	.zero		1


	//   ....[37]....
        /*034c*/ 	.word	0x00001f80
        /*0350*/ 	.word	0x000000ff
        /*0354*/ 	.word	0x00000040
        /*0358*/ 	.short	0x010a
        /*035a*/ 	.byte	0x29
	.zero		1


	//   ....[38]....
        /*035c*/ 	.word	0x000020f0
        /*0360*/ 	.word	0x000000ff
        /*0364*/ 	.word	0x00000040
        /*0368*/ 	.short	0x010a
        /*036a*/ 	.byte	0x08
	.zero		1


	//   ....[39]....
        /*036c*/ 	.word	0x00002410
        /*0370*/ 	.word	0x000000ff
        /*0374*/ 	.word	0x000000d0
        /*0378*/ 	.short	0x010a
        /*037a*/ 	.byte	0x16
	.zero		1


	//   ....[40]....
        /*037c*/ 	.word	0x000024d0
        /*0380*/ 	.word	0x000000ff
        /*0384*/ 	.word	0x00000000
        /*0388*/ 	.short	0x0101
        /*038a*/ 	.byte	0x04
	.zero		1


	//   ....[41]....
        /*038c*/ 	.word	0x000029d0
        /*0390*/ 	.word	0x000000ff
        /*0394*/ 	.word	0x00000000
        /*0398*/ 	.short	0x010a
        /*039a*/ 	.byte	0x04
	.zero		1


	//   ....[42]....
        /*039c*/ 	.word	0x00002a70
        /*03a0*/ 	.word	0x000000ff
        /*03a4*/ 	.word	0x00000000
        /*03a8*/ 	.short	0x010a
        /*03aa*/ 	.byte	0x04
	.zero		1


	//   ....[43]....
        /*03ac*/ 	.word	0x00002b10
        /*03b0*/ 	.word	0x000000ff
        /*03b4*/ 	.word	0x00000000
        /*03b8*/ 	.short	0x010a
        /*03ba*/ 	.byte	0x04
	.zero		1


	//   ....[44]....
        /*03bc*/ 	.word	0x00002bb0
        /*03c0*/ 	.word	0x000000ff
        /*03c4*/ 	.word	0x00000000
        /*03c8*/ 	.short	0x010a
        /*03ca*/ 	.byte	0x04
	.zero		1


	//   ....[45]....
        /*03cc*/ 	.word	0x00002c50
        /*03d0*/ 	.word	0x000000ff
        /*03d4*/ 	.word	0x00000000
        /*03d8*/ 	.short	0x010a
        /*03da*/ 	.byte	0x04
	.zero		1


	//   ....[46]....
        /*03dc*/ 	.word	0x00002cf0
        /*03e0*/ 	.word	0x000000ff
        /*03e4*/ 	.word	0x00000000
        /*03e8*/ 	.short	0x010a
        /*03ea*/ 	.byte	0x04
	.zero		1


	//   ....[47]....
        /*03ec*/ 	.word	0x00002d90
        /*03f0*/ 	.word	0x000000ff
        /*03f4*/ 	.word	0x00000000
        /*03f8*/ 	.short	0x010a
        /*03fa*/ 	.byte	0x04
	.zero		1


	//   ....[48]....
        /*03fc*/ 	.word	0x00002e40
        /*0400*/ 	.word	0x00000000
        /*0404*/ 	.word	0x00000000
        /*0408*/ 	.short	0x010a
        /*040a*/ 	.byte	0xff
	.zero		1


	//   ....[49]....
        /*040c*/ 	.word	0x00002f70
        /*0410*/ 	.word	0x000000ff
        /*0414*/ 	.word	0x000000d8
        /*0418*/ 	.short	0x010a
        /*041a*/ 	.byte	0x2d
	.zero		1


	//   ....[50]....
        /*041c*/ 	.word	0x00003010
        /*0420*/ 	.word	0x000000ff
        /*0424*/ 	.word	0x000000d0
        /*0428*/ 	.short	0x010a
        /*042a*/ 	.byte	0x2d
	.zero		1


	//   ....[51]....
        /*042c*/ 	.word	0x000030b0
        /*0430*/ 	.word	0x000000ff
        /*0434*/ 	.word	0x00000000
        /*0438*/ 	.short	0x0101
        /*043a*/ 	.byte	0x06
	.zero		1


	//   ....[52]....
        /*043c*/ 	.word	0x000030f0
        /*0440*/ 	.word	0x000000ff
        /*0444*/ 	.word	0x000000d8
        /*0448*/ 	.short	0x0106
        /*044a*/ 	.byte	0x2d
	.zero		1


	//   ....[53]....
        /*044c*/ 	.word	0x00003130
        /*0450*/ 	.word	0x00000000
        /*0454*/ 	.word	0x000000d8
        /*0458*/ 	.short	0x010a
        /*045a*/ 	.byte	0xff
	.zero		1


	//   ....[54]....
        /*045c*/ 	.word	0x00003680
        /*0460*/ 	.word	0x000000ff
        /*0464*/ 	.word	0x000000d0
        /*0468*/ 	.short	0x010a
        /*046a*/ 	.byte	0x06
	.zero		1


	//   ....[55]....
        /*046c*/ 	.word	0x00003730
        /*0470*/ 	.word	0x000000ff
        /*0474*/ 	.word	0x00000000
        /*0478*/ 	.short	0x0101
        /*047a*/ 	.byte	0x05
	.zero		1


	//   ....[56]....
        /*047c*/ 	.word	0x00003740
        /*0480*/ 	.word	0x000000ff
        /*0484*/ 	.word	0x000000f0
        /*0488*/ 	.short	0x010a
        /*048a*/ 	.byte	0x08
	.zero		1


	//   ....[57]....
        /*048c*/ 	.word	0x000037c0
        /*0490*/ 	.word	0x000000ff
        /*0494*/ 	.word	0x00000000
        /*0498*/ 	.short	0x010a
        /*049a*/ 	.byte	0x04
	.zero		1


	//   ....[58]....
        /*049c*/ 	.word	0x00003830
        /*04a0*/ 	.word	0x000000ff
        /*04a4*/ 	.word	0x00000000
        /*04a8*/ 	.short	0x010a
        /*04aa*/ 	.byte	0x07
	.zero		1


	//   ....[59]....
        /*04ac*/ 	.word	0x00003960
        /*04b0*/ 	.word	0x000000ff
        /*04b4*/ 	.word	0x00000000
        /*04b8*/ 	.short	0x010a
        /*04ba*/ 	.byte	0x04
	.zero		1


	//   ....[60]....
        /*04bc*/ 	.word	0x00003c70
        /*04c0*/ 	.word	0x000000ff
        /*04c4*/ 	.word	0x00000000
        /*04c8*/ 	.short	0x010a
        /*04ca*/ 	.byte	0x05
	.zero		1


	//   ....[61]....
        /*04cc*/ 	.word	0x00003d00
        /*04d0*/ 	.word	0x000000ff
        /*04d4*/ 	.word	0x00000000
        /*04d8*/ 	.short	0x010a
        /*04da*/ 	.byte	0x07
	.zero		1


	//   ....[62]....
        /*04dc*/ 	.word	0x00004220
        /*04e0*/ 	.word	0x000000ff
        /*04e4*/ 	.word	0x000000d0
        /*04e8*/ 	.short	0x010a
        /*04ea*/ 	.byte	0x16
	.zero		1


	//   ....[63]....
        /*04ec*/ 	.word	0x000042c0
        /*04f0*/ 	.word	0x000000ff
        /*04f4*/ 	.word	0x00000000
        /*04f8*/ 	.short	0x0101
        /*04fa*/ 	.byte	0x0f
	.zero		1


	//   ....[64]....
        /*04fc*/ 	.word	0x000045e0
        /*0500*/ 	.word	0x000000ff
        /*0504*/ 	.word	0x000000c8
        /*0508*/ 	.short	0x010a
        /*050a*/ 	.byte	0x16
	.zero		1


	//   ....[65]....
        /*050c*/ 	.word	0x000047c0
        /*0510*/ 	.word	0x000000ff
        /*0514*/ 	.word	0x000000a0
        /*0518*/ 	.short	0x010a
        /*051a*/ 	.byte	0x16
	.zero		1


	//   ....[66]....
        /*051c*/ 	.word	0x00004a30
        /*0520*/ 	.word	0x000000ff
        /*0524*/ 	.word	0x00000080
        /*0528*/ 	.short	0x010b
        /*052a*/ 	.byte	0x16
	.zero		1


	//   ....[67]....
        /*052c*/ 	.word	0x00004a40
        /*0530*/ 	.word	0x000000ff
        /*0534*/ 	.word	0x00000000
        /*0538*/ 	.short	0x0101
        /*053a*/ 	.byte	0x1f
	.zero		1


	//   ....[68]....
        /*053c*/ 	.word	0x00004a60
        /*0540*/ 	.word	0x000000ff
        /*0544*/ 	.word	0x000000a8
        /*0548*/ 	.short	0x010a
        /*054a*/ 	.byte	0x16
	.zero		1


	//   ....[69]....
        /*054c*/ 	.word	0x00004bc0
        /*0550*/ 	.word	0x000000ff
        /*0554*/ 	.word	0x00000088
        /*0558*/ 	.short	0x010b
        /*055a*/ 	.byte	0x16
	.zero		1


	//   ....[70]....
        /*055c*/ 	.word	0x00004bd0
        /*0560*/ 	.word	0x000000ff
        /*0564*/ 	.word	0x00000000
        /*0568*/ 	.short	0x0101
        /*056a*/ 	.byte	0x1e
	.zero		1


	//   ....[71]....
        /*056c*/ 	.word	0x00004be0
        /*0570*/ 	.word	0x000000ff
        /*0574*/ 	.word	0x000000b0
        /*0578*/ 	.short	0x010a
        /*057a*/ 	.byte	0x16
	.zero		1


	//   ....[72]....
        /*057c*/ 	.word	0x00004d60
        /*0580*/ 	.word	0x000000ff
        /*0584*/ 	.word	0x00000090
        /*0588*/ 	.short	0x010b
        /*058a*/ 	.byte	0x16
	.zero		1


	//   ....[73]....
        /*058c*/ 	.word	0x00004dd0
        /*0590*/ 	.word	0x000000ff
        /*0594*/ 	.word	0x00000000
        /*0598*/ 	.short	0x0101
        /*059a*/ 	.byte	0x2d
	.zero		1


	//   ....[74]....
        /*059c*/ 	.word	0x00004e10
        /*05a0*/ 	.word	0x000000ff
        /*05a4*/ 	.word	0x000000b8
        /*05a8*/ 	.short	0x010a
        /*05aa*/ 	.byte	0x16
	.zero		1


	//   ....[75]....
        /*05ac*/ 	.word	0x00005010
        /*05b0*/ 	.word	0x000000ff
        /*05b4*/ 	.word	0x00000098
        /*05b8*/ 	.short	0x010b
        /*05ba*/ 	.byte	0x16
	.zero		1


	//   ....[76]....
        /*05bc*/ 	.word	0x00005030
        /*05c0*/ 	.word	0x000000ff
        /*05c4*/ 	.word	0x00000000
        /*05c8*/ 	.short	0x0101
        /*05ca*/ 	.byte	0x17
	.zero		1


	//   ....[77]....
        /*05cc*/ 	.word	0x00005060
        /*05d0*/ 	.word	0x000000ff
        /*05d4*/ 	.word	0x000000a0
        /*05d8*/ 	.short	0x010a
        /*05da*/ 	.byte	0x16
	.zero		1


	//   ....[78]....
        /*05dc*/ 	.word	0x00005080
        /*05e0*/ 	.word	0x000000ff
        /*05e4*/ 	.word	0x000000a8
        /*05e8*/ 	.short	0x010a
        /*05ea*/ 	.byte	0x16
	.zero		1


	//   ....[79]....
        /*05ec*/ 	.word	0x000050a0
        /*05f0*/ 	.word	0x000000ff
        /*05f4*/ 	.word	0x000000b0
        /*05f8*/ 	.short	0x010a
        /*05fa*/ 	.byte	0x16
	.zero		1


	//   ....[80]....
        /*05fc*/ 	.word	0x000050e0
        /*0600*/ 	.word	0x00000000
        /*0604*/ 	.word	0x000000b8
        /*0608*/ 	.short	0x010a
        /*060a*/ 	.byte	0xff
	.zero		1


	//   ....[81]....
        /*060c*/ 	.word	0x00005480
        /*0610*/ 	.word	0x000000ff
        /*0614*/ 	.word	0x000000d0
        /*0618*/ 	.short	0x010a
        /*061a*/ 	.byte	0x32
	.zero		1


	//   ....[82]....
        /*061c*/ 	.word	0x000055a0
        /*0620*/ 	.word	0x000000ff
        /*0624*/ 	.word	0x00000000
        /*0628*/ 	.short	0x0101
        /*062a*/ 	.byte	0x04
	.zero		1


	//   ....[83]....
        /*062c*/ 	.word	0x00006050
        /*0630*/ 	.word	0x000000ff
        /*0634*/ 	.word	0x00000080
        /*0638*/ 	.short	0x010a
        /*063a*/ 	.byte	0x32
	.zero		1


	//   ....[84]....
        /*063c*/ 	.word	0x00006100
        /*0640*/ 	.word	0x0000006b
        /*0644*/ 	.word	0x000000e0
        /*0648*/ 	.short	0x010a
        /*064a*/ 	.byte	0xff
	.zero		1


	//   ....[85]....
        /*064c*/ 	.word	0x00006220
        /*0650*/ 	.word	0x000000ff
        /*0654*/ 	.word	0x00000080
        /*0658*/ 	.short	0x010a
        /*065a*/ 	.byte	0x32
	.zero		1


	//   ....[86]....
        /*065c*/ 	.word	0x00006300
        /*0660*/ 	.word	0x0000006b
        /*0664*/ 	.word	0x000000e0
        /*0668*/ 	.short	0x010a
        /*066a*/ 	.byte	0xff
	.zero		1


	//   ....[87]....
        /*066c*/ 	.word	0x00006b40
        /*0670*/ 	.word	0x00000000
        /*0674*/ 	.word	0x00000000
        /*0678*/ 	.short	0x0101
        /*067a*/ 	.byte	0xff
	.zero		1


	//   ....[88]....
        /*067c*/ 	.word	0x00006b50
        /*0680*/ 	.word	0x00000003
        /*0684*/ 	.word	0x00000080
        /*0688*/ 	.short	0x010a
        /*068a*/ 	.byte	0xff
	.zero		1


	//   ....[89]....
        /*068c*/ 	.word	0x00006c10
        /*0690*/ 	.word	0x00000003
        /*0694*/ 	.word	0x00000080
        /*0698*/ 	.short	0x010a
        /*069a*/ 	.byte	0xff
	.zero		1


	//   ....[90]....
        /*069c*/ 	.word	0x000074c0
        /*06a0*/ 	.word	0x00000072
        /*06a4*/ 	.word	0x00000000
        /*06a8*/ 	.short	0x0101
        /*06aa*/ 	.byte	0xff
	.zero		1


	//   ....[91]....
        /*06ac*/ 	.word	0x000074e0
        /*06b0*/ 	.word	0x00000071
        /*06b4*/ 	.word	0x00000080
        /*06b8*/ 	.short	0x010a
        /*06ba*/ 	.byte	0xff
	.zero		1


	//   ....[92]....
        /*06bc*/ 	.word	0x00007590
        /*06c0*/ 	.word	0x00000071
        /*06c4*/ 	.word	0x00000080
        /*06c8*/ 	.short	0x010a
        /*06ca*/ 	.byte	0xff
	.zero		1


	//   ....[93]....
        /*06cc*/ 	.word	0x00007e20
        /*06d0*/ 	.word	0x0000002c
        /*06d4*/ 	.word	0x00000000
        /*06d8*/ 	.short	0x0101
        /*06da*/ 	.byte	0xff
	.zero		1


	//   ....[94]....
        /*06dc*/ 	.word	0x00007e40
        /*06e0*/ 	.word	0x0000002e
        /*06e4*/ 	.word	0x00000080
        /*06e8*/ 	.short	0x010a
        /*06ea*/ 	.byte	0xff
	.zero		1


	//   ....[95]....
        /*06ec*/ 	.word	0x00007ef0
        /*06f0*/ 	.word	0x0000002e
        /*06f4*/ 	.word	0x00000080
        /*06f8*/ 	.short	0x010a
        /*06fa*/ 	.byte	0xff
	.zero		1


	//   ....[96]....
        /*06fc*/ 	.word	0x00008250
        /*0700*/ 	.word	0x000000ff
        /*0704*/ 	.word	0x00000000
        /*0708*/ 	.short	0x0101
        /*070a*/ 	.byte	0x05
	.zero		1


	//   ....[97]....
        /*070c*/ 	.word	0x000087d0
        /*0710*/ 	.word	0x00000002
        /*0714*/ 	.word	0x00000000
        /*0718*/ 	.short	0x0101
        /*071a*/ 	.byte	0xff
	.zero		1


	//   ....[98]....
        /*071c*/ 	.word	0x00008a10
        /*0720*/ 	.word	0x000000ff
        /*0724*/ 	.word	0x00000000
        /*0728*/ 	.short	0x0101
        /*072a*/ 	.byte	0x04
	.zero		1


	//   ....[99]....
        /*072c*/ 	.word	0x00008a40
        /*0730*/ 	.word	0x00000002
        /*0734*/ 	.word	0x00000040
        /*0738*/ 	.short	0x010a
        /*073a*/ 	.byte	0xff
	.zero		1


	//   ....[100]....
        /*073c*/ 	.word	0x00008aa0
        /*0740*/ 	.word	0x00000002
        /*0744*/ 	.word	0x00000040
        /*0748*/ 	.short	0x010a
        /*074a*/ 	.byte	0xff
	.zero		1


	//   ....[101]....
        /*074c*/ 	.word	0x00008b00
        /*0750*/ 	.word	0x00000002
        /*0754*/ 	.word	0x000000d0
        /*0758*/ 	.short	0x010a
        /*075a*/ 	.byte	0xff
	.zero		1


	//   ....[102]....
        /*075c*/ 	.word	0x00008b60
        /*0760*/ 	.word	0x00000000
        /*0764*/ 	.word	0x00000000
        /*0768*/ 	.short	0x010a
        /*076a*/ 	.byte	0xff
	.zero		1


	//   ....[103]....
        /*076c*/ 	.word	0x00008bc0
        /*0770*/ 	.word	0x00000000
        /*0774*/ 	.word	0x00000000
        /*0778*/ 	.short	0x010a
        /*077a*/ 	.byte	0xff
	.zero		1


	//   ....[104]....
        /*077c*/ 	.word	0x00008c20
        /*0780*/ 	.word	0x00000000
        /*0784*/ 	.word	0x00000000
        /*0788*/ 	.short	0x010a
        /*078a*/ 	.byte	0xff
	.zero		1


	//   ....[105]....
        /*078c*/ 	.word	0x00008c80
        /*0790*/ 	.word	0x00000000
        /*0794*/ 	.word	0x00000000
        /*0798*/ 	.short	0x010a
        /*079a*/ 	.byte	0xff
	.zero		1


	//   ....[106]....
        /*079c*/ 	.word	0x00008ce0
        /*07a0*/ 	.word	0x00000000
        /*07a4*/ 	.word	0x00000000
        /*07a8*/ 	.short	0x010a
        /*07aa*/ 	.byte	0xff
	.zero		1


	//   ....[107]....
        /*07ac*/ 	.word	0x00008d40
        /*07b0*/ 	.word	0x00000000
        /*07b4*/ 	.word	0x00000000
        /*07b8*/ 	.short	0x010a
        /*07ba*/ 	.byte	0xff
	.zero		1


	//   ....[108]....
        /*07bc*/ 	.word	0x00008da0
        /*07c0*/ 	.word	0x00000000
        /*07c4*/ 	.word	0x00000000
        /*07c8*/ 	.short	0x010a
        /*07ca*/ 	.byte	0xff
	.zero		1


	//   ....[109]....
        /*07cc*/ 	.word	0x00008e00
        /*07d0*/ 	.word	0x00000004
        /*07d4*/ 	.word	0x000000d8
        /*07d8*/ 	.short	0x010a
        /*07da*/ 	.byte	0xff
	.zero		1


	//   ....[110]....
        /*07dc*/ 	.word	0x00008e60
        /*07e0*/ 	.word	0x00000004
        /*07e4*/ 	.word	0x000000d0
        /*07e8*/ 	.short	0x010a
        /*07ea*/ 	.byte	0xff
	.zero		1


	//   ....[111]....
        /*07ec*/ 	.word	0x00008ec0
        /*07f0*/ 	.word	0x00000000
        /*07f4*/ 	.word	0x000000d0
        /*07f8*/ 	.short	0x010a
        /*07fa*/ 	.byte	0xff
	.zero		1


	//   ....[112]....
        /*07fc*/ 	.word	0x00008f20
        /*0800*/ 	.word	0x00000000
        /*0804*/ 	.word	0x000000f0
        /*0808*/ 	.short	0x010a
        /*080a*/ 	.byte	0xff
	.zero		1


	//   ....[113]....
        /*080c*/ 	.word	0x00008f80
        /*0810*/ 	.word	0x00000000
        /*0814*/ 	.word	0x00000000
        /*0818*/ 	.short	0x010a
        /*081a*/ 	.byte	0xff
	.zero		1


	//   ....[114]....
        /*081c*/ 	.word	0x00008fe0
        /*0820*/ 	.word	0x00000000
        /*0824*/ 	.word	0x00000000
        /*0828*/ 	.short	0x010a
        /*082a*/ 	.byte	0xff
	.zero		1


	//   ....[115]....
        /*082c*/ 	.word	0x00009040
        /*0830*/ 	.word	0x00000000
        /*0834*/ 	.word	0x00000000
        /*0838*/ 	.short	0x010a
        /*083a*/ 	.byte	0xff
	.zero		1


	//   ....[116]....
        /*083c*/ 	.word	0x000090a0
        /*0840*/ 	.word	0x00000000
        /*0844*/ 	.word	0x000000d0
        /*0848*/ 	.short	0x010a
        /*084a*/ 	.byte	0xff
	.zero		1


	//   ....[117]....
        /*084c*/ 	.word	0x00009100
        /*0850*/ 	.word	0x00000000
        /*0854*/ 	.word	0x000000c8
        /*0858*/ 	.short	0x010a
        /*085a*/ 	.byte	0xff
	.zero		1


	//   ....[118]....
        /*085c*/ 	.word	0x00009160
        /*0860*/ 	.word	0x00000003
        /*0864*/ 	.word	0x000000a0
        /*0868*/ 	.short	0x010a
        /*086a*/ 	.byte	0xff
	.zero		1


	//   ....[119]....
        /*086c*/ 	.word	0x000091c0
        /*0870*/ 	.word	0x00000003
        /*0874*/ 	.word	0x000000a8
        /*0878*/ 	.short	0x010a
        /*087a*/ 	.byte	0xff
	.zero		1


	//   ....[120]....
        /*087c*/ 	.word	0x00009220
        /*0880*/ 	.word	0x00000003
        /*0884*/ 	.word	0x000000b0
        /*0888*/ 	.short	0x010a
        /*088a*/ 	.byte	0xff
	.zero		1


	//   ....[121]....
        /*088c*/ 	.word	0x00009280
        /*0890*/ 	.word	0x00000003
        /*0894*/ 	.word	0x000000b8
        /*0898*/ 	.short	0x010a
        /*089a*/ 	.byte	0xff
	.zero		1


	//   ....[122]....
        /*089c*/ 	.word	0x000092e0
        /*08a0*/ 	.word	0x00000000
        /*08a4*/ 	.word	0x000000a0
        /*08a8*/ 	.short	0x010a
        /*08aa*/ 	.byte	0xff
	.zero		1


	//   ....[123]....
        /*08ac*/ 	.word	0x00009340
        /*08b0*/ 	.word	0x00000000
        /*08b4*/ 	.word	0x000000a8
        /*08b8*/ 	.short	0x010a
        /*08ba*/ 	.byte	0xff
	.zero		1


	//   ....[124]....
        /*08bc*/ 	.word	0x000093a0
        /*08c0*/ 	.word	0x00000000
        /*08c4*/ 	.word	0x000000b0
        /*08c8*/ 	.short	0x010a
        /*08ca*/ 	.byte	0xff
	.zero		1


	//   ....[125]....
        /*08cc*/ 	.word	0x00009400
        /*08d0*/ 	.word	0x00000000
        /*08d4*/ 	.word	0x000000d0
        /*08d8*/ 	.short	0x010a
        /*08da*/ 	.byte	0xff
	.zero		1


	//   ....[126]....
        /*08dc*/ 	.word	0x00009460
        /*08e0*/ 	.word	0x00000002
        /*08e4*/ 	.word	0x00000080
        /*08e8*/ 	.short	0x010a
        /*08ea*/ 	.byte	0xff
	.zero		1


	//   ....[127]....
        /*08ec*/ 	.word	0x000094b0
        /*08f0*/ 	.word	0x0000006b
        /*08f4*/ 	.word	0x000000e0
        /*08f8*/ 	.short	0x010a
        /*08fa*/ 	.byte	0xff
	.zero		1


	//   ....[128]....
        /*08fc*/ 	.word	0x00009500
        /*0900*/ 	.word	0x00000003
        /*0904*/ 	.word	0x00000080
        /*0908*/ 	.short	0x010a
        /*090a*/ 	.byte	0xff
	.zero		1


	//   ....[129]....
        /*090c*/ 	.word	0x00009550
        /*0910*/ 	.word	0x00000071
        /*0914*/ 	.word	0x00000080
        /*0918*/ 	.short	0x010a
        /*091a*/ 	.byte	0xff
	.zero		1


	//   ....[130]....
        /*091c*/ 	.word	0x000095a0
        /*0920*/ 	.word	0x0000002e
        /*0924*/ 	.word	0x00000080
        /*0928*/ 	.short	0x010a
        /*092a*/ 	.byte	0xff
	.zero		1


	//----- nvinfo : EIATTR_NUM_MBARRIERS
	.align		4
.L_47:
        /*092c*/ 	.byte	0x03, 0x38
        /*092e*/ 	.short	0x0020


	//----- nvinfo : EIATTR_EXIT_INSTR_OFFSETS
	.align		4
        /*0930*/ 	.byte	0x04, 0x1c
        /*0932*/ 	.short	(.L_49 - .L_48)


	//   ....[0]....
.L_48:
        /*0934*/ 	.word	0x00002e70


	//   ....[1]....
        /*0938*/ 	.word	0x00003100


	//   ....[2]....
        /*093c*/ 	.word	0x00003160


	//   ....[3]....
        /*0940*/ 	.word	0x00003f70


	//   ....[4]....
        /*0944*/ 	.word	0x00005110


	//   ....[5]....
        /*0948*/ 	.word	0x00005150


	//   ....[6]....
        /*094c*/ 	.word	0x00008900


	//   ....[7]....
        /*0950*/ 	.word	0x00008980


	//   ....[8]....
        /*0954*/ 	.word	0x000089b0


	//   ....[9]....
        /*0958*/ 	.word	0x00008a20


	//----- nvinfo : EIATTR_MAX_THREADS
	.align		4
.L_49:
        /*095c*/ 	.byte	0x04, 0x05
        /*095e*/ 	.short	(.L_51 - .L_50)
.L_50:
        /*0960*/ 	.word	0x00000100
        /*0964*/ 	.word	0x00000001
        /*0968*/ 	.word	0x00000001


	//----- nvinfo : EIATTR_CRS_STACK_SIZE
	.align		4
.L_51:
        /*096c*/ 	.byte	0x04, 0x1e
        /*096e*/ 	.short	(.L_53 - .L_52)
.L_52:
        /*0970*/ 	.word	0x00000000


	//----- nvinfo : EIATTR_CBANK_PARAM_SIZE
	.align		4
.L_53:
        /*0974*/ 	.byte	0x03, 0x19
        /*0976*/ 	.short	0x0800


	//----- nvinfo : EIATTR_PARAM_CBANK
	.align		4
        /*0978*/ 	.byte	0x04, 0x0a
        /*097a*/ 	.short	(.L_55 - .L_54)
	.align		4
.L_54:
        /*097c*/ 	.word	index@(.nv.constant0._ZN7cutlass13device_kernelINS_4conv6kernel13ConvUniversalINS1_16ConvProblemShapeILNS1_8OperatorE1ELi2EEENS1_10collective14CollectiveConvINS1_47MainloopSm100TmaUmmaWarpSpecializedImplicitGemmILS5_1ELi8ELi2ELi1ELi2EN4cute5tupleIJNSA_1CILi1EEESD_SD_EEEEENSB_IJNSC_ILi64EEENSC_ILi128EEENSB_IJNSC_ILi32EEEEEEEEENS_10tfloat32_tESL_NSA_8TiledMMAINSA_8MMA_AtomIJNSA_17SM100_MMA_TF32_SSISL_SL_fLi64ELi128ELNSA_4UMMA5MajorE0ELSQ_1ELNSP_7ScaleInE0ELSR_0EEEEEENSA_6LayoutISE_NSB_IJNSC_ILi0EEESV_SV_EEEEENSB_IJNSA_10UnderscoreESY_SY_EEEEENS7_6detail27Sm100ImplicitGemmTileTraitsINSA_20SM90_TMA_LOAD_IM2COLENSA_14ComposedLayoutINSA_7SwizzleILi3ELi4ELi3EEENSA_18smem_ptr_flag_bitsILi32EEENSU_INSB_IJNSC_ILi8EEESI_EEENSB_IJSI_SD_EEEEEEEvEENS12_INSA_13SM90_TMA_LOADENS14_INS15_ILi2ELi5ELi2EEES18_NSU_INSB_IJSI_NSC_ILi4EEEEEENSB_IJSD_SI_EEEEEEEvEEEENS_8epilogue10collective18CollectiveEpilogueINS1O_23Sm100TmaWarpSpecializedILi4ELi2ELi16ELb1ELb0EEEJSK_NSB_IJNSU_ISG_SD_EENSU_ISI_SD_EEEEESL_NSB_IJNSB_IJlllEEESD_SV_EEESL_S1X_NS1O_6fusion15FusionCallbacksIS1S_NS1Y_17LinearCombinationISL_fSL_fLNS_15FloatRoundStyleE2EEESK_S1V_JEEENSA_5SM1004TMEM4LOAD26SM100_TMEM_LOAD_16dp128b8xES13_S1D_NSA_17SM75_U32x4_LDSM_NENSA_21SM90_TMA_STORE_IM2COLES1D_NSA_17SM90_U32x4_STSM_NENSA_39AutoVectorizingCopyWithAssumedAlignmentILi128EEEEEEvvEEEEvNT_6ParamsE)
        /*0980*/ 	.short	0x0380
        /*0982*/ 	.short	0x0800


	//----- nvinfo : EIATTR_SW_WAR
	.align		4
.L_55:
        /*0984*/ 	.byte	0x04, 0x36
        /*0986*/ 	.short	(.L_57 - .L_56)
.L_56:
        /*0988*/ 	.word	0x00000008
.L_57:


//--------------------- .nv.callgraph             --------------------------
	.section	.nv.callgraph,"",@"SHT_CUDA_CALLGRAPH"
	.align	4
	.sectionentsize	8
	.align		4
        /*0000*/ 	.word	0x00000000
	.align		4
        /*0004*/ 	.word	0xffffffff
	.align		4
        /*0008*/ 	.word	index@(_ZN7cutlass13device_kernelINS_4conv6kernel13ConvUniversalINS1_16ConvProblemShapeILNS1_8OperatorE1ELi2EEENS1_10collective14CollectiveConvINS1_47MainloopSm100TmaUmmaWarpSpecializedImplicitGemmILS5_1ELi8ELi2ELi1ELi2EN4cute5tupleIJNSA_1CILi1EEESD_SD_EEEEENSB_IJNSC_ILi64EEENSC_ILi128EEENSB_IJNSC_ILi32EEEEEEEEENS_10tfloat32_tESL_NSA_8TiledMMAINSA_8MMA_AtomIJNSA_17SM100_MMA_TF32_SSISL_SL_fLi64ELi128ELNSA_4UMMA5MajorE0ELSQ_1ELNSP_7ScaleInE0ELSR_0EEEEEENSA_6LayoutISE_NSB_IJNSC_ILi0EEESV_SV_EEEEENSB_IJNSA_10UnderscoreESY_SY_EEEEENS7_6detail27Sm100ImplicitGemmTileTraitsINSA_20SM90_TMA_LOAD_IM2COLENSA_14ComposedLayoutINSA_7SwizzleILi3ELi4ELi3EEENSA_18smem_ptr_flag_bitsILi32EEENSU_INSB_IJNSC_ILi8EEESI_EEENSB_IJSI_SD_EEEEEEEvEENS12_INSA_13SM90_TMA_LOADENS14_INS15_ILi2ELi5ELi2EEES18_NSU_INSB_IJSI_NSC_ILi4EEEEEENSB_IJSD_SI_EEEEEEEvEEEENS_8epilogue10collective18CollectiveEpilogueINS1O_23Sm100TmaWarpSpecializedILi4ELi2ELi16ELb1ELb0EEEJSK_NSB_IJNSU_ISG_SD_EENSU_ISI_SD_EEEEESL_NSB_IJNSB_IJlllEEESD_SV_EEESL_S1X_NS1O_6fusion15FusionCallbacksIS1S_NS1Y_17LinearCombinationISL_fSL_fLNS_15FloatRoundStyleE2EEESK_S1V_JEEENSA_5SM1004TMEM4LOAD26SM100_TMEM_LOAD_16dp128b8xES13_S1D_NSA_17SM75_U32x4_LDSM_NENSA_21SM90_TMA_STORE_IM2COLES1D_NSA_17SM90_U32x4_STSM_NENSA_39AutoVectorizingCopyWithAssumedAlignmentILi128EEEEEEvvEEEEvNT_6ParamsE)
	.align		4
        /*000c*/ 	.word	index@(__assertfail)
	.align		4
        /*0010*/ 	.word	0x00000000
	.align		4
        /*0014*/ 	.word	0xfffffffe
	.align		4
        /*0018*/ 	.word	0x00000000
	.align		4
        /*001c*/ 	.word	0xfffffffd
	.align		4
        /*0020*/ 	.word	0x00000000
	.align		4
        /*0024*/ 	.word	0xfffffffc


//--------------------- .nv.constant4             --------------------------
	.section	.nv.constant4,"a",@progbits
	.align	8
	.align		8
.nv.constant4:
        /*0000*/ 	.dword	__assertfail
	.align		8
        /*0008*/ 	.dword	__unnamed_1
	.align		8
        /*0010*/ 	.dword	__unnamed_2
	.align		8
        /*0018*/ 	.dword	_ZN39_INTERNAL_5124f2a5_4_k_cu_3631224c_37054cuda3std3__45__cpo5beginE
	.align		8
        /*0020*/ 	.dword	_ZN39_INTERNAL_5124f2a5_4_k_cu_3631224c_37054cuda3std3__45__cpo3endE
	.align		8
        /*0028*/ 	.dword	_ZN39_INTERNAL_5124f2a5_4_k_cu_3631224c_37054cuda3std3__45__cpo6cbeginE
	.align		8
        /*0030*/ 	.dword	_ZN39_INTERNAL_5124f2a5_4_k_cu_3631224c_37054cuda3std3__45__cpo4cendE
	.align		8
        /*0038*/ 	.dword	_ZN39_INTERNAL_5124f2a5_4_k_cu_3631224c_37054cuda3std3__441_GLOBAL__N__5124f2a5_4_k_cu_3631224c_37056ignoreE
	.align		8
        /*0040*/ 	.dword	_ZN39_INTERNAL_5124f2a5_4_k_cu_3631224c_37054cuda3std3__419piecewise_constructE
	.align		8
        /*0048*/ 	.dword	_ZN39_INTERNAL_5124f2a5_4_k_cu_3631224c_37054cuda3std3__48in_placeE
	.align		8
        /*0050*/ 	.dword	_ZN39_INTERNAL_5124f2a5_4_k_cu_3631224c_37054cuda3std6ranges3__45__cpo4swapE
	.align		8
        /*0058*/ 	.dword	_ZN39_INTERNAL_5124f2a5_4_k_cu_3631224c_37054cuda3std6ranges3__45__cpo9iter_moveE
	.align		8
        /*0060*/ 	.dword	_ZN39_INTERNAL_5124f2a5_4_k_cu_3631224c_37054cute7productE
	.align		8
        /*0068*/ 	.dword	_ZN39_INTERNAL_5124f2a5_4_k_cu_3631224c_37054cute1_E
	.align		8
        /*0070*/ 	.dword	$str$27
	.align		8
        /*0078*/ 	.dword	$str$28
	.align		8
        /*0080*/ 	.dword	$str$29
	.align		8
        /*0088*/ 	.dword	$str$30


//--------------------- .text._ZN7cutlass13device_kernelINS_4conv6kernel13ConvUniversalINS1_16ConvProblemShapeILNS1_8OperatorE1ELi2EEENS1_10collective14CollectiveConvINS1_47MainloopSm100TmaUmmaWarpSpecializedImplicitGemmILS5_1ELi8ELi2ELi1ELi2EN4cute5tupleIJNSA_1CILi1EEESD_SD_EEEEENSB_IJNSC_ILi64EEENSC_ILi128EEENSB_IJNSC_ILi32EEEEEEEEENS_10tfloat32_tESL_NSA_8TiledMMAINSA_8MMA_AtomIJNSA_17SM100_MMA_TF32_SSISL_SL_fLi64ELi128ELNSA_4UMMA5MajorE0ELSQ_1ELNSP_7ScaleInE0ELSR_0EEEEEENSA_6LayoutISE_NSB_IJNSC_ILi0EEESV_SV_EEEEENSB_IJNSA_10UnderscoreESY_SY_EEEEENS7_6detail27Sm100ImplicitGemmTileTraitsINSA_20SM90_TMA_LOAD_IM2COLENSA_14ComposedLayoutINSA_7SwizzleILi3ELi4ELi3EEENSA_18smem_ptr_flag_bitsILi32EEENSU_INSB_IJNSC_ILi8EEESI_EEENSB_IJSI_SD_EEEEEEEvEENS12_INSA_13SM90_TMA_LOADENS14_INS15_ILi2ELi5ELi2EEES18_NSU_INSB_IJSI_NSC_ILi4EEEEEENSB_IJSD_SI_EEEEEEEvEEEENS_8epilogue10collective18CollectiveEpilogueINS1O_23Sm100TmaWarpSpecializedILi4ELi2ELi16ELb1ELb0EEEJSK_NSB_IJNSU_ISG_SD_EENSU_ISI_SD_EEEEESL_NSB_IJNSB_IJlllEEESD_SV_EEESL_S1X_NS1O_6fusion15FusionCallbacksIS1S_NS1Y_17LinearCombinationISL_fSL_fLNS_15FloatRoundStyleE2EEESK_S1V_JEEENSA_5SM1004TMEM4LOAD26SM100_TMEM_LOAD_16dp128b8xES13_S1D_NSA_17SM75_U32x4_LDSM_NENSA_21SM90_TMA_STORE_IM2COLES1D_NSA_17SM90_U32x4_STSM_NENSA_39AutoVectorizingCopyWithAssumedAlignmentILi128EEEEEEvvEEEEvNT_6ParamsE --------------------------
	.section	.text._ZN7cutlass13device_kernelINS_4conv6kernel13ConvUniversalINS1_16ConvProblemShapeILNS1_8OperatorE1ELi2EEENS1_10collective14CollectiveConvINS1_47MainloopSm100TmaUmmaWarpSpecializedImplicitGemmILS5_1ELi8ELi2ELi1ELi2EN4cute5tupleIJNSA_1CILi1EEESD_SD_EEEEENSB_IJNSC_ILi64EEENSC_ILi128EEENSB_IJNSC_ILi32EEEEEEEEENS_10tfloat32_tESL_NSA_8TiledMMAINSA_8MMA_AtomIJNSA_17SM100_MMA_TF32_SSISL_SL_fLi64ELi128ELNSA_4UMMA5MajorE0ELSQ_1ELNSP_7ScaleInE0ELSR_0EEEEEENSA_6LayoutISE_NSB_IJNSC_ILi0EEESV_SV_EEEEENSB_IJNSA_10UnderscoreESY_SY_EEEEENS7_6detail27Sm100ImplicitGemmTileTraitsINSA_20SM90_TMA_LOAD_IM2COLENSA_14ComposedLayoutINSA_7SwizzleILi3ELi4ELi3EEENSA_18smem_ptr_flag_bitsILi32EEENSU_INSB_IJNSC_ILi8EEESI_EEENSB_IJSI_SD_EEEEEEEvEENS12_INSA_13SM90_TMA_LOADENS14_INS15_ILi2ELi5ELi2EEES18_NSU_INSB_IJSI_NSC_ILi4EEEEEENSB_IJSD_SI_EEEEEEEvEEEENS_8epilogue10collective18CollectiveEpilogueINS1O_23Sm100TmaWarpSpecializedILi4ELi2ELi16ELb1ELb0EEEJSK_NSB_IJNSU_ISG_SD_EENSU_ISI_SD_EEEEESL_NSB_IJNSB_IJlllEEESD_SV_EEESL_S1X_NS1O_6fusion15FusionCallbacksIS1S_NS1Y_17LinearCombinationISL_fSL_fLNS_15FloatRoundStyleE2EEESK_S1V_JEEENSA_5SM1004TMEM4LOAD26SM100_TMEM_LOAD_16dp128b8xES13_S1D_NSA_17SM75_U32x4_LDSM_NENSA_21SM90_TMA_STORE_IM2COLES1D_NSA_17SM90_U32x4_STSM_NENSA_39AutoVectorizingCopyWithAssumedAlignmentILi128EEEEEEvvEEEEvNT_6ParamsE,"ax",@progbits
	.align	128
.text._ZN7cutlass13device_kernelINS_4conv6kernel13ConvUniversalINS1_16ConvProblemShapeILNS1_8OperatorE1ELi2EEENS1_10collective14CollectiveConvINS1_47MainloopSm100TmaUmmaWarpSpecializedImplicitGemmILS5_1ELi8ELi2ELi1ELi2EN4cute5tupleIJNSA_1CILi1EEESD_SD_EEEEENSB_IJNSC_ILi64EEENSC_ILi128EEENSB_IJNSC_ILi32EEEEEEEEENS_10tfloat32_tESL_NSA_8TiledMMAINSA_8MMA_AtomIJNSA_17SM100_MMA_TF32_SSISL_SL_fLi64ELi128ELNSA_4UMMA5MajorE0ELSQ_1ELNSP_7ScaleInE0ELSR_0EEEEEENSA_6LayoutISE_NSB_IJNSC_ILi0EEESV_SV_EEEEENSB_IJNSA_10UnderscoreESY_SY_EEEEENS7_6detail27Sm100ImplicitGemmTileTraitsINSA_20SM90_TMA_LOAD_IM2COLENSA_14ComposedLayoutINSA_7SwizzleILi3ELi4ELi3EEENSA_18smem_ptr_flag_bitsILi32EEENSU_INSB_IJNSC_ILi8EEESI_EEENSB_IJSI_SD_EEEEEEEvEENS12_INSA_13SM90_TMA_LOADENS14_INS15_ILi2ELi5ELi2EEES18_NSU_INSB_IJSI_NSC_ILi4EEEEEENSB_IJSD_SI_EEEEEEEvEEEENS_8epilogue10collective18CollectiveEpilogueINS1O_23Sm100TmaWarpSpecializedILi4ELi2ELi16ELb1ELb0EEEJSK_NSB_IJNSU_ISG_SD_EENSU_ISI_SD_EEEEESL_NSB_IJNSB_IJlllEEESD_SV_EEESL_S1X_NS1O_6fusion15FusionCallbacksIS1S_NS1Y_17LinearCombinationISL_fSL_fLNS_15FloatRoundStyleE2EEESK_S1V_JEEENSA_5SM1004TMEM4LOAD26SM100_TMEM_LOAD_16dp128b8xES13_S1D_NSA_17SM75_U32x4_LDSM_NENSA_21SM90_TMA_STORE_IM2COLES1D_NSA_17SM90_U32x4_STSM_NENSA_39AutoVectorizingCopyWithAssumedAlignmentILi128EEEEEEvvEEEEvNT_6ParamsE:
        .type           _ZN7cutlass13device_kernelINS_4conv6kernel13ConvUniversalINS1_16ConvProblemShapeILNS1_8OperatorE1ELi2EEENS1_10collective14CollectiveConvINS1_47MainloopSm100TmaUmmaWarpSpecializedImplicitGemmILS5_1ELi8ELi2ELi1ELi2EN4cute5tupleIJNSA_1CILi1EEESD_SD_EEEEENSB_IJNSC_ILi64EEENSC_ILi128EEENSB_IJNSC_ILi32EEEEEEEEENS_10tfloat32_tESL_NSA_8TiledMMAINSA_8MMA_AtomIJNSA_17SM100_MMA_TF32_SSISL_SL_fLi64ELi128ELNSA_4UMMA5MajorE0ELSQ_1ELNSP_7ScaleInE0ELSR_0EEEEEENSA_6LayoutISE_NSB_IJNSC_ILi0EEESV_SV_EEEEENSB_IJNSA_10UnderscoreESY_SY_EEEEENS7_6detail27Sm100ImplicitGemmTileTraitsINSA_20SM90_TMA_LOAD_IM2COLENSA_14ComposedLayoutINSA_7SwizzleILi3ELi4ELi3EEENSA_18smem_ptr_flag_bitsILi32EEENSU_INSB_IJNSC_ILi8EEESI_EEENSB_IJSI_SD_EEEEEEEvEENS12_INSA_13SM90_TMA_LOADENS14_INS15_ILi2ELi5ELi2EEES18_NSU_INSB_IJSI_NSC_ILi4EEEEEENSB_IJSD_SI_EEEEEEEvEEEENS_8epilogue10collective18CollectiveEpilogueINS1O_23Sm100TmaWarpSpecializedILi4ELi2ELi16ELb1ELb0EEEJSK_NSB_IJNSU_ISG_SD_EENSU_ISI_SD_EEEEESL_NSB_IJNSB_IJlllEEESD_SV_EEESL_S1X_NS1O_6fusion15FusionCallbacksIS1S_NS1Y_17LinearCombinationISL_fSL_fLNS_15FloatRoundStyleE2EEESK_S1V_JEEENSA_5SM1004TMEM4LOAD26SM100_TMEM_LOAD_16dp128b8xES13_S1D_NSA_17SM75_U32x4_LDSM_NENSA_21SM90_TMA_STORE_IM2COLES1D_NSA_17SM90_U32x4_STSM_NENSA_39AutoVectorizingCopyWithAssumedAlignmentILi128EEEEEEvvEEEEvNT_6ParamsE,@function
        .size           _ZN7cutlass13device_kernelINS_4conv6kernel13ConvUniversalINS1_16ConvProblemShapeILNS1_8OperatorE1ELi2EEENS1_10collective14CollectiveConvINS1_47MainloopSm100TmaUmmaWarpSpecializedImplicitGemmILS5_1ELi8ELi2ELi1ELi2EN4cute5tupleIJNSA_1CILi1EEESD_SD_EEEEENSB_IJNSC_ILi64EEENSC_ILi128EEENSB_IJNSC_ILi32EEEEEEEEENS_10tfloat32_tESL_NSA_8TiledMMAINSA_8MMA_AtomIJNSA_17SM100_MMA_TF32_SSISL_SL_fLi64ELi128ELNSA_4UMMA5MajorE0ELSQ_1ELNSP_7ScaleInE0ELSR_0EEEEEENSA_6LayoutISE_NSB_IJNSC_ILi0EEESV_SV_EEEEENSB_IJNSA_10UnderscoreESY_SY_EEEEENS7_6detail27Sm100ImplicitGemmTileTraitsINSA_20SM90_TMA_LOAD_IM2COLENSA_14ComposedLayoutINSA_7SwizzleILi3ELi4ELi3EEENSA_18smem_ptr_flag_bitsILi32EEENSU_INSB_IJNSC_ILi8EEESI_EEENSB_IJSI_SD_EEEEEEEvEENS12_INSA_13SM90_TMA_LOADENS14_INS15_ILi2ELi5ELi2EEES18_NSU_INSB_IJSI_NSC_ILi4EEEEEENSB_IJSD_SI_EEEEEEEvEEEENS_8epilogue10collective18CollectiveEpilogueINS1O_23Sm100TmaWarpSpecializedILi4ELi2ELi16ELb1ELb0EEEJSK_NSB_IJNSU_ISG_SD_EENSU_ISI_SD_EEEEESL_NSB_IJNSB_IJlllEEESD_SV_EEESL_S1X_NS1O_6fusion15FusionCallbacksIS1S_NS1Y_17LinearCombinationISL_fSL_fLNS_15FloatRoundStyleE2EEESK_S1V_JEEENSA_5SM1004TMEM4LOAD26SM100_TMEM_LOAD_16dp128b8xES13_S1D_NSA_17SM75_U32x4_LDSM_NENSA_21SM90_TMA_STORE_IM2COLES1D_NSA_17SM90_U32x4_STSM_NENSA_39AutoVectorizingCopyWithAssumedAlignmentILi128EEEEEEvvEEEEvNT_6ParamsE,(.L_x_178 - _ZN7cutlass13device_kernelINS_4conv6kernel13ConvUniversalINS1_16ConvProblemShapeILNS1_8OperatorE1ELi2EEENS1_10collective14CollectiveConvINS1_47MainloopSm100TmaUmmaWarpSpecializedImplicitGemmILS5_1ELi8ELi2ELi1ELi2EN4cute5tupleIJNSA_1CILi1EEESD_SD_EEEEENSB_IJNSC_ILi64EEENSC_ILi128EEENSB_IJNSC_ILi32EEEEEEEEENS_10tfloat32_tESL_NSA_8TiledMMAINSA_8MMA_AtomIJNSA_17SM100_MMA_TF32_SSISL_SL_fLi64ELi128ELNSA_4UMMA5MajorE0ELSQ_1ELNSP_7ScaleInE0ELSR_0EEEEEENSA_6LayoutISE_NSB_IJNSC_ILi0EEESV_SV_EEEEENSB_IJNSA_10UnderscoreESY_SY_EEEEENS7_6detail27Sm100ImplicitGemmTileTraitsINSA_20SM90_TMA_LOAD_IM2COLENSA_14ComposedLayoutINSA_7SwizzleILi3ELi4ELi3EEENSA_18smem_ptr_flag_bitsILi32EEENSU_INSB_IJNSC_ILi8EEESI_EEENSB_IJSI_SD_EEEEEEEvEENS12_INSA_13SM90_TMA_LOADENS14_INS15_ILi2ELi5ELi2EEES18_NSU_INSB_IJSI_NSC_ILi4EEEEEENSB_IJSD_SI_EEEEEEEvEEEENS_8epilogue10collective18CollectiveEpilogueINS1O_23Sm100TmaWarpSpecializedILi4ELi2ELi16ELb1ELb0EEEJSK_NSB_IJNSU_ISG_SD_EENSU_ISI_SD_EEEEESL_NSB_IJNSB_IJlllEEESD_SV_EEESL_S1X_NS1O_6fusion15FusionCallbacksIS1S_NS1Y_17LinearCombinationISL_fSL_fLNS_15FloatRoundStyleE2EEESK_S1V_JEEENSA_5SM1004TMEM4LOAD26SM100_TMEM_LOAD_16dp128b8xES13_S1D_NSA_17SM75_U32x4_LDSM_NENSA_21SM90_TMA_STORE_IM2COLES1D_NSA_17SM90_U32x4_STSM_NENSA_39AutoVectorizingCopyWithAssumedAlignmentILi128EEEEEEvvEEEEvNT_6ParamsE)
        .other          _ZN7cutlass13device_kernelINS_4conv6kernel13ConvUniversalINS1_16ConvProblemShapeILNS1_8OperatorE1ELi2EEENS1_10collective14CollectiveConvINS1_47MainloopSm100TmaUmmaWarpSpecializedImplicitGemmILS5_1ELi8ELi2ELi1ELi2EN4cute5tupleIJNSA_1CILi1EEESD_SD_EEEEENSB_IJNSC_ILi64EEENSC_ILi128EEENSB_IJNSC_ILi32EEEEEEEEENS_10tfloat32_tESL_NSA_8TiledMMAINSA_8MMA_AtomIJNSA_17SM100_MMA_TF32_SSISL_SL_fLi64ELi128ELNSA_4UMMA5MajorE0ELSQ_1ELNSP_7ScaleInE0ELSR_0EEEEEENSA_6LayoutISE_NSB_IJNSC_ILi0EEESV_SV_EEEEENSB_IJNSA_10UnderscoreESY_SY_EEEEENS7_6detail27Sm100ImplicitGemmTileTraitsINSA_20SM90_TMA_LOAD_IM2COLENSA_14ComposedLayoutINSA_7SwizzleILi3ELi4ELi3EEENSA_18smem_ptr_flag_bitsILi32EEENSU_INSB_IJNSC_ILi8EEESI_EEENSB_IJSI_SD_EEEEEEEvEENS12_INSA_13SM90_TMA_LOADENS14_INS15_ILi2ELi5ELi2EEES18_NSU_INSB_IJSI_NSC_ILi4EEEEEENSB_IJSD_SI_EEEEEEEvEEEENS_8epilogue10collective18CollectiveEpilogueINS1O_23Sm100TmaWarpSpecializedILi4ELi2ELi16ELb1ELb0EEEJSK_NSB_IJNSU_ISG_SD_EENSU_ISI_SD_EEEEESL_NSB_IJNSB_IJlllEEESD_SV_EEESL_S1X_NS1O_6fusion15FusionCallbacksIS1S_NS1Y_17LinearCombinationISL_fSL_fLNS_15FloatRoundStyleE2EEESK_S1V_JEEENSA_5SM1004TMEM4LOAD26SM100_TMEM_LOAD_16dp128b8xES13_S1D_NSA_17SM75_U32x4_LDSM_NENSA_21SM90_TMA_STORE_IM2COLES1D_NSA_17SM90_U32x4_STSM_NENSA_39AutoVectorizingCopyWithAssumedAlignmentILi128EEEEEEvvEEEEvNT_6ParamsE,@"STO_CUDA_ENTRY STV_DEFAULT"
_ZN7cutlass13device_kernelINS_4conv6kernel13ConvUniversalINS1_16ConvProblemShapeILNS1_8OperatorE1ELi2EEENS1_10collective14CollectiveConvINS1_47MainloopSm100TmaUmmaWarpSpecializedImplicitGemmILS5_1ELi8ELi2ELi1ELi2EN4cute5tupleIJNSA_1CILi1EEESD_SD_EEEEENSB_IJNSC_ILi64EEENSC_ILi128EEENSB_IJNSC_ILi32EEEEEEEEENS_10tfloat32_tESL_NSA_8TiledMMAINSA_8MMA_AtomIJNSA_17SM100_MMA_TF32_SSISL_SL_fLi64ELi128ELNSA_4UMMA5MajorE0ELSQ_1ELNSP_7ScaleInE0ELSR_0EEEEEENSA_6LayoutISE_NSB_IJNSC_ILi0EEESV_SV_EEEEENSB_IJNSA_10UnderscoreESY_SY_EEEEENS7_6detail27Sm100ImplicitGemmTileTraitsINSA_20SM90_TMA_LOAD_IM2COLENSA_14ComposedLayoutINSA_7SwizzleILi3ELi4ELi3EEENSA_18smem_ptr_flag_bitsILi32EEENSU_INSB_IJNSC_ILi8EEESI_EEENSB_IJSI_SD_EEEEEEEvEENS12_INSA_13SM90_TMA_LOADENS14_INS15_ILi2ELi5ELi2EEES18_NSU_INSB_IJSI_NSC_ILi4EEEEEENSB_IJSD_SI_EEEEEEEvEEEENS_8epilogue10collective18CollectiveEpilogueINS1O_23Sm100TmaWarpSpecializedILi4ELi2ELi16ELb1ELb0EEEJSK_NSB_IJNSU_ISG_SD_EENSU_ISI_SD_EEEEESL_NSB_IJNSB_IJlllEEESD_SV_EEESL_S1X_NS1O_6fusion15FusionCallbacksIS1S_NS1Y_17LinearCombinationISL_fSL_fLNS_15FloatRoundStyleE2EEESK_S1V_JEEENSA_5SM1004TMEM4LOAD26SM100_TMEM_LOAD_16dp128b8xES13_S1D_NSA_17SM75_U32x4_LDSM_NENSA_21SM90_TMA_STORE_IM2COLES1D_NSA_17SM90_U32x4_STSM_NENSA_39AutoVectorizingCopyWithAssumedAlignmentILi128EEEEEEvvEEEEvNT_6ParamsE:
[----:B------:R-:W1:Y:S01]  /*0000*/  LDC R1, c[0x0][0x37c] ;  /* 0x0000df00ff017b82 */ /* 0x000e620000000800 */
[----:B------:R-:W2:Y:S01]  /*0010*/  S2R R92, SR_TID.X ;  /* 0x00000000005c7919 */ /* 0x000ea20000002100 */
[----:B------:R-:W3:Y:S01]  /*0020*/  LDCU.64 UR4, c[0x0][0x890] ;  /* 0x00011200ff0477ac */ /* 0x000ee20008000a00 */
[----:B-1----:R-:W-:Y:S01]  /*0030*/  VIADD R1, R1, 0xfffffff8 ;  /* 0xfffffff801017836 */ /* 0x002fe20000000000 */
[----:B------:R-:W-:Y:S02]  /*0040*/  PRMT R79, RZ, 0x7610, R79 ;  /* 0x00007610ff4f7816 */ /* 0x000fe4000000004f */
[----:B------:R-:W-:Y:S01]  /*0050*/  ELECT P5, URZ, PT ;  /* 0x0000000000ff782f */ /* 0x000fe200038a0000 */
[----:B------:R-:W1:Y:S01]  /*0060*/  LDCU.64 UR48, c[0x0][0x358] ;  /* 0x00006b00ff3077ac */ /* 0x000e620008000a00 */
[----:B---3--:R-:W-:-:S04]  /*0070*/  UISETP.NE.U32.AND UP0, UPT, UR4, URZ, UPT ;  /* 0x000000ff0400728c */ /* 0x008fc8000bf05070 */
[----:B------:R-:W-:Y:S01]  /*0080*/  UISETP.NE.AND.EX UP0, UPT, UR5, URZ, UPT, UP0 ;  /* 0x000000ff0500728c */ /* 0x000fe2000bf05300 */
[----:B--2---:R-:W-:-:S05]  /*0090*/  SHF.R.U32.HI R93, RZ, 0x5, R92 ;  /* 0x00000005ff5d7819 */ /* 0x004fca000001165c */
[----:B------:R-:W2:Y:S02]  /*00a0*/  SHFL.IDX PT, R0, R93, RZ, 0x1f ;  /* 0x00001fff5d007589 */ /* 0x000ea400000e0000 */
[----:B--2---:R-:W-:Y:S01]  /*00b0*/  R2UR UR8, R0 ;  /* 0x00000000000872ca */ /* 0x004fe200000e0000 */
[----:B-1----:R-:W-:-:S14]  /*00c0*/  BRA.U UP0, `(.L_x_0) ;  /* 0x00000001002c7547 */ /* 0x002fdc000b800000 */
[----:B------:R-:W1:Y:S02]  /*00d0*/  LDCU.64 UR6, c[0x0][0x888] ;  /* 0x00011100ff0677ac */ /* 0x000e640008000a00 */
[----:B-1----:R-:W-:-:S04]  /*00e0*/  UISETP.NE.U32.AND UP0, UPT, UR6, URZ, UPT ;  /* 0x000000ff0600728c */ /* 0x002fc8000bf05070 */
[----:B------:R-:W-:-:S09]  /*00f0*/  UISETP.NE.AND.EX UP0, UPT, UR7, URZ, UPT, UP0 ;  /* 0x000000ff0700728c */ /* 0x000fd2000bf05300 */
[----:B------:R-:W-:Y:S05]  /*0100*/  BRA.U !UP0, `(.L_x_1) ;  /* 0x0000000108107547 */ /* 0x000fea000b800000 */
[----:B------:R-:W1:Y:S02]  /*0110*/  LDC.64 R2, c[0x0][0x888] ;  /* 0x00022200ff027b82 */ /* 0x000e640000000a00 */
[----:B-1----:R1:W5:Y:S01]  /*0120*/  LDG.E R35, desc[UR48][R2.64] ;  /* 0x0000003002237981 */ /* 0x002362000c1e1900 */
[----:B------:R-:W-:Y:S01]  /*0130*/  HFMA2 R79, -RZ, RZ, 0, 5.9604644775390625e-08 ;  /* 0x00000001ff4f7431 */ /* 0x000fe200000001ff */
[----:B------:R-:W-:Y:S05]  /*0140*/  BRA `(.L_x_0) ;  /* 0x00000000000c7947 */ /* 0x000fea0003800000 */
.L_x_1:
[----:B------:R-:W1:Y:S01]  /*0150*/  LDCU UR6, c[0x0][0x880] ;  /* 0x00011000ff0677ac */ /* 0x000e620008000800 */
[----:B------:R-:W-:Y:S01]  /*0160*/  HFMA2 R79, -RZ, RZ, 0, 5.9604644775390625e-08 ;  /* 0x00000001ff4f7431 */ /* 0x000fe200000001ff */
[----:B-1----:R-:W-:-:S07]  /*0170*/  MOV R35, UR6 ;  /* 0x0000000600237c02 */ /* 0x002fce0008000f00 */
.L_x_0:
[----:B------:R-:W2:Y:S02]  /*0180*/  LDCU.64 UR6, c[0x0][0x8b0] ;  /* 0x00011600ff0677ac */ /* 0x000ea40008000a00 */
[----:B--2---:R-:W-:-:S04]  /*0190*/  UISETP.NE.U32.AND UP0, UPT, UR6, URZ, UPT ;  /* 0x000000ff0600728c */ /* 0x004fc8000bf05070 */
[----:B------:R-:W-:-:S09]  /*01a0*/  UISETP.NE.AND.EX UP0, UPT, UR7, URZ, UPT, UP0 ;  /* 0x000000ff0700728c */ /* 0x000fd2000bf05300 */
[----:B------:R-:W-:Y:S05]  /*01b0*/  BRA.U UP0, `(.L_x_2) ;  /* 0x0000000100247547 */ /* 0x000fea000b800000 */
[----:B------:R-:W2:Y:S02]  /*01c0*/  LDCU.64 UR6, c[0x0][0x8a8] ;  /* 0x00011500ff0677ac */ /* 0x000ea40008000a00 */
[----:B--2---:R-:W-:-:S04]  /*01d0*/  UISETP.NE.U32.AND UP0, UPT, UR6, URZ, UPT ;  /* 0x000000ff0600728c */ /* 0x004fc8000bf05070 */
[----:B------:R-:W-:-:S09]  /*01e0*/  UISETP.NE.AND.EX UP0, UPT, UR7, URZ, UPT, UP0 ;  /* 0x000000ff0700728c */ /* 0x000fd2000bf05300 */
[----:B------:R-:W-:Y:S05]  /*01f0*/  BRA.U !UP0, `(.L_x_3) ;  /* 0x00000001080c7547 */ /* 0x000fea000b800000 */
[----:B-1----:R-:W1:Y:S02]  /*0200*/  LDC.64 R2, c[0x0][0x8a8] ;  /* 0x00022a00ff027b82 */ /* 0x002e640000000a00 */
[----:B-1----:R2:W5:Y:S01]  /*0210*/  LDG.E R33, desc[UR48][R2.64] ;  /* 0x0000003002217981 */ /* 0x002562000c1e1900 */
[----:B------:R-:W-:Y:S05]  /*0220*/  BRA `(.L_x_2) ;  /* 0x0000000000087947 */ /* 0x000fea0003800000 */
.L_x_3:
[----:B------:R-:W2:Y:S02]  /*0230*/  LDCU UR6, c[0x0][0x8a0] ;  /* 0x00011400ff0677ac */ /* 0x000ea40008000800 */
[----:B--2---:R-:W-:Y:S02]  /*0240*/  MOV R33, UR6 ;  /* 0x0000000600217c02 */ /* 0x004fe40008000f00 */
.L_x_2:
[----:B------:R-:W-:Y:S01]  /*0250*/  IMAD.U32 R0, RZ, RZ, UR8 ;  /* 0x00000008ff007e24 */ /* 0x000fe2000f8e00ff */
[----:B------:R-:W-:Y:S04]  /*0260*/  BSSY.RECONVERGENT B0, `(.L_x_4) ;  /* 0x000000c000007945 */ /* 0x000fe80003800200 */
[C---:B------:R-:W-:Y:S02]  /*0270*/  ISETP.NE.OR P1, PT, R0.reuse, 0x1, !P5 ;  /* 0x000000010000780c */ /* 0x040fe40006f25670 */
[----:B------:R-:W-:-:S11]  /*0280*/  ISETP.NE.OR P0, PT, R0, 0x3, !P5 ;  /* 0x000000030000780c */ /* 0x000fd60006f05670 */
[----:B------:R-:W-:Y:S05]  /*0290*/  @P1 BRA `(.L_x_5) ;  /* 0x0000000000201947 */ /* 0x000fea0003800000 */
[----:B------:R-:W3:Y:S02]  /*02a0*/  LDCU.64 UR6, c[0x0][0x348] ;  /* 0x00006900ff0677ac */ /* 0x000ee40008000a00 */
[----:B---3--:R-:W-:Y:S02]  /*02b0*/  UIADD3 UR10, UP1, UPT, UR6, 0x80, URZ ;  /* 0x00000080060a7890 */ /* 0x008fe4000ff3e0ff */
[----:B------:R-:W-:Y:S02]  /*02c0*/  UIADD3 UR6, UP0, UPT, UR6, 0x180, URZ ;  /* 0x0000018006067890 */ /* 0x000fe4000ff1e0ff */
[----:B------:R-:W-:Y:S02]  /*02d0*/  UIADD3.X UR11, UPT, UPT, URZ, UR7, URZ, UP1, !UPT ;  /* 0x00000007ff0b7290 */ /* 0x000fe40008ffe4ff */
[----:B------:R-:W-:-:S07]  /*02e0*/  UIADD3.X UR7, UPT, UPT, URZ, UR7, URZ, UP0, !UPT ;  /* 0x00000007ff077290 */ /* 0x000fce00087fe4ff */
[----:B------:R3:W-:Y:S02]  /*02f0*/  UTMACCTL.PF [UR10] ;  /* 0x000000000a0079b9 */ /* 0x0007e40008040000 */
[----:B------:R3:W-:Y:S02]  /*0300*/  UTMACCTL.PF [UR6] ;  /* 0x00000000060079b9 */ /* 0x0007e40008040000 */
[----:B---3--:R-:W-:Y:S01]  /*0310*/  NOP ;  /* 0x0000000000007918 */ /* 0x008fe20000000000 */
.L_x_5:
[----:B------:R-:W-:Y:S05]  /*0320*/  BSYNC.RECONVERGENT B0 ;  /* 0x0000000000007941 */ /* 0x000fea0003800200 */
.L_x_4:
[----:B------:R-:W-:Y:S04]  /*0330*/  BSSY.RECONVERGENT B0, `(.L_x_6) ;  /* 0x000000a000007945 */ /* 0x000fe80003800200 */
        /* <DEDUP_REMOVED lines=9> */
.L_x_7:
[----:B------:R-:W-:Y:S05]  /*03d0*/  BSYNC.RECONVERGENT B0 ;  /* 0x0000000000007941 */ /* 0x000fea0003800200 */
.L_x_6:
[----:B------:R-:W3:Y:S01]  /*03e0*/  LDCU.64 UR6, c[0x0][0x888] ;  /* 0x00011100ff0677ac */ /* 0x000ee20008000a00 */
[----:B------:R-:W-:Y:S02]  /*03f0*/  UISETP.EQ.U32.AND UP1, UPT, UR4, URZ, UPT ;  /* 0x000000ff0400728c */ /* 0x000fe4000bf22070 */
[----:B------:R-:W-:Y:S02]  /*0400*/  UPLOP3.LUT UP2, UPT, UPT, UPT, UPT, 0x80, 0x8 ;  /* 0x000000000008789c */ /* 0x000fe40003f4f070 */
[----:B---3--:R-:W-:-:S04]  /*0410*/  UISETP.NE.U32.AND UP0, UPT, UR6, URZ, UPT ;  /* 0x000000ff0600728c */ /* 0x008fc8000bf05070 */
[----:B------:R-:W-:-:S04]  /*0420*/  UISETP.NE.AND.EX UP0, UPT, UR7, URZ, UPT, UP0 ;  /* 0x000000ff0700728c */ /* 0x000fc8000bf05300 */
[----:B------:R-:W-:-:S04]  /*0430*/  UISETP.EQ.OR.EX UP3, UPT, UR5, URZ, !UP0, UP1 ;  /* 0x000000ff0500728c */ /* 0x000fc8000c762710 */
[----:B------:R-:W-:-:S05]  /*0440*/  UP2UR UR53, UPR, URZ, 0x8 ;  /* 0x00000008ff357883 */ /* 0x000fca0008000000 */
[----:B------:R-:W-:Y:S07]  /*0450*/  BRA.U !UP3, `(.L_x_8) ;  /* 0x000000010b207547 */ /* 0x000fee000b800000 */
[----:B------:R-:W-:Y:S01]  /*0460*/  UISETP.NE.U32.AND UP2, UPT, UR4, URZ, UPT ;  /* 0x000000ff0400728c */ /* 0x000fe2000bf45070 */
[----:B-----5:R-:W-:Y:S01]  /*0470*/  FSETP.NEU.AND P0, PT, R35, RZ, PT ;  /* 0x000000ff2300720b */ /* 0x020fe20003f0d000 */
[----:B------:R-:W-:Y:S02]  /*0480*/  USEL UR4, URZ, 0xffffffff, UP0 ;  /* 0xffffffffff047887 */ /* 0x000fe40008000000 */
[----:B------:R-:W-:-:S10]  /*0490*/  UISETP.NE.AND.EX UP2, UPT, UR5, URZ, UPT, UP2 ;  /* 0x000000ff0500728c */ /* 0x000fd4000bf45320 */
[----:B------:R-:W-:Y:S01]  /*04a0*/  VOTEU.ANY UP1, P0 ;  /* 0x0000000000ff7886 */ /* 0x000fe20000020100 */
[----:B------:R-:W-:-:S04]  /*04b0*/  @!UP2 USEL UR4, URZ, 0xffffffff, UP1 ;  /* 0xffffffffff04a887 */ /* 0x000fc80008800000 */
[----:B------:R-:W-:-:S04]  /*04c0*/  ULOP3.LUT UR4, UR4, 0x1, URZ, 0xc0, !UPT ;  /* 0x0000000104047892 */ /* 0x000fc8000f8ec0ff */
[----:B------:R-:W-:-:S11]  /*04d0*/  UISETP.NE.U32.AND UP2, UPT, UR4, 0x1, UPT ;  /* 0x000000010400788c */ /* 0x000fd6000bf45070 */
.L_x_8:
[----:B-12---:R-:W1:Y:S01]  /*04e0*/  SHFL.IDX PT, R2, R93, RZ, 0x1f ;  /* 0x00001fff5d027589 */ /* 0x006e6200000e0000 */
[----:B------:R-:W-:-:S04]  /*04f0*/  UISETP.NE.AND UP1, UPT, UR8, 0x2, UPT ;  /* 0x000000020800788c */ /* 0x000fc8000bf25270 */
[----:B------:R-:W-:Y:S01]  /*0500*/  USEL UR6, URZ, 0x1, UP1 ;  /* 0x00000001ff067887 */ /* 0x000fe20008800000 */
[----:B-1----:R-:W-:-:S13]  /*0510*/  ISETP.NE.AND P0, PT, R2, RZ, PT ;  /* 0x000000ff0200720c */ /* 0x002fda0003f05270 */
[----:B------:R-:W-:Y:S05]  /*0520*/  @P0 BRA `(.L_x_9) ;  /* 0x0000000000680947 */ /* 0x000fea0003800000 */
[----:B------:R-:W1:Y:S01]  /*0530*/  S2UR UR5, SR_CgaCtaId ;  /* 0x00000000000579c3 */ /* 0x000e620000008800 */
[----:B------:R-:W-:Y:S01]  /*0540*/  UMOV UR7, 0x400 ;  /* 0x0000040000077882 */ /* 0x000fe20000000000 */
[----:B------:R-:W-:Y:S01]  /*0550*/  UMOV UR4, 0x1 ;  /* 0x0000000100047882 */ /* 0x000fe20000000000 */
[----:B------:R-:W-:Y:S01]  /*0560*/  ELECT P0, URZ, PT ;  /* 0x0000000000ff782f */ /* 0x000fe20003800000 */
[----:B------:R-:W-:-:S04]  /*0570*/  UIADD3 UR10, UPT, UPT, -UR4, 0x100000, URZ ;  /* 0x00100000040a7890 */ /* 0x000fc8000fffe1ff */
[----:B------:R-:W-:Y:S02]  /*0580*/  USHF.L.U32 UR11, UR10, 0xb, URZ ;  /* 0x0000000b0a0b7899 */ /* 0x000fe400080006ff */
[----:B------:R-:W-:Y:S02]  /*0590*/  USHF.L.U32 UR10, UR10, 0x1, URZ ;  /* 0x000000010a0a7899 */ /* 0x000fe400080006ff */
[----:B-1----:R-:W-:Y:S01]  /*05a0*/  ULEA UR5, UR5, UR7, 0x18 ;  /* 0x0000000705057291 */ /* 0x002fe2000f8ec0ff */
[----:B------:R-:W1:Y:S11]  /*05b0*/  FENCE.VIEW.ASYNC.S ;  /* 0x00000000000073c6 */ /* 0x000e760000000000 */
[----:B-1----:R1:W2:Y:S01]  /*05c0*/  SYNCS.EXCH.64 URZ, [UR5], UR10 ;  /* 0x0000000a05ff75b2 */ /* 0x0022a20008000100 */
[----:B------:R1:W3:Y:S01]  /*05d0*/  SYNCS.EXCH.64 URZ, [UR5+0x40], UR10 ;  /* 0x0000400a05ff75b2 */ /* 0x0002e20008000100 */
[----:B------:R1:W4:Y:S01]  /*05e0*/  SYNCS.EXCH.64 URZ, [UR5+0x8], UR10 ;  /* 0x0000080a05ff75b2 */ /* 0x0003220008000100 */
[----:B------:R1:W1:Y:S01]  /*05f0*/  SYNCS.EXCH.64 URZ, [UR5+0x48], UR10 ;  /* 0x0000480a05ff75b2 */ /* 0x0002620008000100 */
        /* <DEDUP_REMOVED lines=12> */
[----:B------:R-:W-:Y:S01]  /*06c0*/  NOP ;  /* 0x0000000000007918 */ /* 0x000fe20000000000 */
.L_x_9:
[----:B------:R-:W2:Y:S01]  /*06d0*/  SHFL.IDX PT, R2, R93, RZ, 0x1f ;  /* 0x00001fff5d027589 */ /* 0x000ea200000e0000 */
[----:B------:R-:W-:Y:S01]  /*06e0*/  NOP ;  /* 0x0000000000007918 */ /* 0x000fe20000000000 */
[----:B--2---:R-:W-:-:S13]  /*06f0*/  ISETP.NE.AND P0, PT, R2, 0x1, PT ;  /* 0x000000010200780c */ /* 0x004fda0003f05270 */
[----:B------:R-:W-:Y:S05]  /*0700*/  @P0 BRA `(.L_x_10) ;  /* 0x0000000000580947 */ /* 0x000fea0003800000 */
[----:B------:R-:W2:Y:S01]  /*0710*/  S2UR UR7, SR_CgaCtaId ;  /* 0x00000000000779c3 */ /* 0x000ea20000008800 */
[----:B------:R-:W-:Y:S01]  /*0720*/  UMOV UR9, 0x400 ;  /* 0x0000040000097882 */ /* 0x000fe20000000000 */
[----:B-1----:R-:W-:Y:S01]  /*0730*/  UMOV UR5, 0x20 ;  /* 0x0000002000057882 */ /* 0x002fe20000000000 */
[----:B------:R-:W-:Y:S01]  /*0740*/  UMOV UR4, 0x80 ;  /* 0x0000008000047882 */ /* 0x000fe20000000000 */
[----:B------:R-:W-:-:S04]  /*0750*/  UIADD3 UR10, UPT, UPT, -UR5, 0x100000, URZ ;  /* 0x00100000050a7890 */ /* 0x000fc8000fffe1ff */
[----:B------:R-:W-:Y:S02]  /*0760*/  USHF.L.U32 UR11, UR10, 0xb, URZ ;  /* 0x0000000b0a0b7899 */ /* 0x000fe400080006ff */
[----:B------:R-:W-:Y:S02]  /*0770*/  USHF.L.U32 UR10, UR10, 0x1, URZ ;  /* 0x000000010a0a7899 */ /* 0x000fe400080006ff */
[----:B------:R-:W-:-:S04]  /*0780*/  UIADD3 UR4, UPT, UPT, -UR4, 0x100000, URZ ;  /* 0x0010000004047890 */ /* 0x000fc8000fffe1ff */
[----:B------:R-:W-:Y:S02]  /*0790*/  USHF.L.U32 UR5, UR4, 0xb, URZ ;  /* 0x0000000b04057899 */ /* 0x000fe400080006ff */
[----:B------:R-:W-:Y:S01]  /*07a0*/  USHF.L.U32 UR4, UR4, 0x1, URZ ;  /* 0x0000000104047899 */ /* 0x000fe200080006ff */
[----:B------:R-:W-:Y:S01]  /*07b0*/  ELECT P0, URZ, PT ;  /* 0x0000000000ff782f */ /* 0x000fe20003800000 */
[----:B--2---:R-:W-:Y:S01]  /*07c0*/  ULEA UR7, UR7, UR9, 0x18 ;  /* 0x0000000907077291 */ /* 0x004fe2000f8ec0ff */
[----:B------:R-:W1:Y:S11]  /*07d0*/  FENCE.VIEW.ASYNC.S ;  /* 0x00000000000073c6 */ /* 0x000e760000000000 */
[----:B-1----:R2:W1:Y:S01]  /*07e0*/  SYNCS.EXCH.64 URZ, [UR7+0x80], UR10 ;  /* 0x0000800a07ff75b2 */ /* 0x0024620008000100 */
[----:B------:R2:W1:Y:S01]  /*07f0*/  SYNCS.EXCH.64 URZ, [UR7+0xa0], UR4 ;  /* 0x0000a00407ff75b2 */ /* 0x0004620008000100 */
[----:B------:R2:W1:Y:S01]  /*0800*/  SYNCS.EXCH.64 URZ, [UR7+0x88], UR10 ;  /* 0x0000880a07ff75b2 */ /* 0x0004620008000100 */
[----:B------:R2:W1:Y:S01]  /*0810*/  SYNCS.EXCH.64 URZ, [UR7+0xa8], UR4 ;  /* 0x0000a80407ff75b2 */ /* 0x0004620008000100 */
[----:B------:R2:W1:Y:S01]  /*0820*/  SYNCS.EXCH.64 URZ, [UR7+0x90], UR10 ;  /* 0x0000900a07ff75b2 */ /* 0x0004620008000100 */
[----:B------:R2:W1:Y:S01]  /*0830*/  SYNCS.EXCH.64 URZ, [UR7+0xb0], UR4 ;  /* 0x0000b00407ff75b2 */ /* 0x0004620008000100 */
[----:B------:R2:W1:Y:S01]  /*0840*/  SYNCS.EXCH.64 URZ, [UR7+0x98], UR10 ;  /* 0x0000980a07ff75b2 */ /* 0x0004620008000100 */
[----:B------:R2:W1:Y:S02]  /*0850*/  SYNCS.EXCH.64 URZ, [UR7+0xb8], UR4 ;  /* 0x0000b80407ff75b2 */ /* 0x0004640008000100 */
[----:B--2---:R-:W-:Y:S01]  /*0860*/  NOP ;  /* 0x0000000000007918 */ /* 0x004fe20000000000 */
.L_x_10:
[----:B------:R-:W2:Y:S01]  /*0870*/  SHFL.IDX PT, R2, R93, RZ, 0x1f ;  /* 0x00001fff5d027589 */ /* 0x000ea200000e0000 */
[----:B------:R-:W-:Y:S01]  /*0880*/  NOP ;  /* 0x0000000000007918 */ /* 0x000fe20000000000 */
[----:B--2---:R-:W-:-:S13]  /*0890*/  ISETP.NE.AND P0, PT, R2, 0x3, PT ;  /* 0x000000030200780c */ /* 0x004fda0003f05270 */
[----:B------:R-:W-:Y:S05]  /*08a0*/  @P0 BRA `(.L_x_11) ;  /* 0x0000000000300947 */ /* 0x000fea0003800000 */
[----:B-1----:R-:W1:Y:S01]  /*08b0*/  S2UR UR5, SR_CgaCtaId ;  /* 0x00000000000579c3 */ /* 0x002e620000008800 */
        /* <DEDUP_REMOVED lines=8> */
[----:B-1----:R2:W1:Y:S01]  /*0940*/  SYNCS.EXCH.64 URZ, [UR5+0xc0], UR10 ;  /* 0x0000c00a05ff75b2 */ /* 0x0024620008000100 */
[----:B------:R2:W1:Y:S02]  /*0950*/  SYNCS.EXCH.64 URZ, [UR5+0xc8], UR10 ;  /* 0x0000c80a05ff75b2 */ /* 0x0004640008000100 */
[----:B--2---:R-:W-:Y:S01]  /*0960*/  NOP ;  /* 0x0000000000007918 */ /* 0x004fe20000000000 */
.L_x_11:
[----:B------:R-:W2:Y:S01]  /*0970*/  SHFL.IDX PT, R2, R93, RZ, 0x1f ;  /* 0x00001fff5d027589 */ /* 0x000ea200000e0000 */
[----:B------:R-:W-:Y:S01]  /*0980*/  NOP ;  /* 0x0000000000007918 */ /* 0x000fe20000000000 */
[----:B--2---:R-:W-:-:S13]  /*0990*/  ISETP.NE.AND P0, PT, R2, 0x4, PT ;  /* 0x000000040200780c */ /* 0x004fda0003f05270 */
[----:B------:R-:W-:Y:S05]  /*09a0*/  @P0 BRA `(.L_x_12) ;  /* 0x0000000000440947 */ /* 0x000fea0003800000 */
[----:B-1----:R-:W1:Y:S01]  /*09b0*/  S2UR UR5, SR_CgaCtaId ;  /* 0x00000000000579c3 */ /* 0x002e620000008800 */
[----:B------:R-:W-:Y:S01]  /*09c0*/  UMOV UR9, 0x100 ;  /* 0x0000010000097882 */ /* 0x000fe20000000000 */
[----:B------:R-:W-:Y:S01]  /*09d0*/  UMOV UR7, 0x400 ;  /* 0x0000040000077882 */ /* 0x000fe20000000000 */
[----:B------:R-:W-:Y:S01]  /*09e0*/  USEL UR9, UR9, 0xe0, UP2 ;  /* 0x000000e009097887 */ /* 0x000fe20009000000 */
[----:B------:R-:W-:Y:S01]  /*09f0*/  UMOV UR4, 0x1 ;  /* 0x0000000100047882 */ /* 0x000fe20000000000 */
[----:B------:R-:W-:Y:S01]  /*0a00*/  ELECT P0, URZ, PT ;  /* 0x0000000000ff782f */ /* 0x000fe20003800000 */
[----:B------:R-:W-:-:S04]  /*0a10*/  UIADD3 UR10, UPT, UPT, -UR4, 0x100000, URZ ;  /* 0x00100000040a7890 */ /* 0x000fc8000fffe1ff */
[----:B------:R-:W-:Y:S02]  /*0a20*/  USHF.L.U32 UR11, UR10, 0xb, URZ ;  /* 0x0000000b0a0b7899 */ /* 0x000fe400080006ff */
[----:B------:R-:W-:Y:S02]  /*0a30*/  USHF.L.U32 UR10, UR10, 0x1, URZ ;  /* 0x000000010a0a7899 */ /* 0x000fe400080006ff */
        /* <DEDUP_REMOVED lines=8> */
.L_x_12:
        /* <DEDUP_REMOVED lines=20> */
[----:B------:R2:W1:Y:S02]  /*0c00*/  SYNCS.EXCH.64 URZ, [UR7+0xf8], UR4 ;  /* 0x0000f80407ff75b2 */ /* 0x0004640008000100 */
[----:B--2---:R-:W-:Y:S01]  /*0c10*/  NOP ;  /* 0x0000000000007918 */ /* 0x004fe20000000000 */
.L_x_13:
[----:B-1----:R-:W1:Y:S01]  /*0c20*/  S2UR UR5, SR_CTAID.X ;  /* 0x00000000000579c3 */ /* 0x002e620000002500 */
[----:B------:R-:W-:-:S05]  /*0c30*/  CS2R.32 R84, SR_CgaSize ;  /* 0x0000000000547805 */ /* 0x000fca0000008a00 */
[----:B------:R-:W-:-:S05]  /*0c40*/  IMAD R84, R84, -0xa0, RZ ;  /* 0xffffff6054547824 */ /* 0x000fca00078e02ff */
[----:B------:R-:W-:-:S14]  /*0c50*/  R2UR UR9, R84 ;  /* 0x00000000540972ca */ /* 0x000fdc00000e0000 */
[----:B------:R-:W2:Y:S01]  /*0c60*/  LDCU UR9, c[0x0][UR9+0x2b0] ;  /* 0x00005600090977ac */ /* 0x000ea20008000800 */
[----:B------:R-:W-:Y:S01]  /*0c70*/  NOP ;  /* 0x0000000000007918 */ /* 0x000fe20000000000 */
[----:B------:R-:W-:-:S05]  /*0c80*/  CS2R.32 R84, SR_CgaSize ;  /* 0x0000000000547805 */ /* 0x000fca0000008a00 */
[----:B------:R-:W-:-:S05]  /*0c90*/  IMAD R84, R84, -0xa0, RZ ;  /* 0xffffff6054547824 */ /* 0x000fca00078e02ff */
[----:B------:R-:W-:-:S14]  /*0ca0*/  R2UR UR7, R84 ;  /* 0x00000000540772ca */ /* 0x000fdc00000e0000 */
[----:B------:R-:W3:Y:S01]  /*0cb0*/  LDCU UR7, c[0x0][UR7+0x2b4] ;  /* 0x00005680070777ac */ /* 0x000ee20008000800 */
[----:B------:R-:W4:Y:S08]  /*0cc0*/  S2UR UR4, SR_CTAID.Y ;  /* 0x00000000000479c3 */ /* 0x000f300000002600 */
[----:B------:R-:W3:Y:S01]  /*0cd0*/  LDC R9, c[0x0][0xb24] ;  /* 0x0002c900ff097b82 */ /* 0x000ee20000000800 */
[----:B-1----:R-:W-:-:S02]  /*0ce0*/  I2FP.F32.U32 R4, UR5 ;  /* 0x0000000500047c45 */ /* 0x002fc40008201000 */
[----:B------:R-:W-:-:S05]  /*0cf0*/  CS2R.32 R5, SR_CgaSize ;  /* 0x0000000000057805 */ /* 0x000fca0000008a00 */
[----:B------:R-:W-:-:S06]  /*0d00*/  IMAD R5, R5, -0xa0, RZ ;  /* 0xffffff6005057824 */ /* 0x000fcc00078e02ff */
[----:B------:R-:W1:Y:S01]  /*0d10*/  LDC R5, c[0x0][R5+0x2a0] ;  /* 0x0000a80005057b82 */ /* 0x000e620000000800 */
[----:B------:R-:W-:Y:S01]  /*0d20*/  MOV R19, UR5 ;  /* 0x0000000500137c02 */ /* 0x000fe20008000f00 */
[----:B--2---:R-:W-:Y:S01]  /*0d30*/  FMUL R4, R4, UR9 ;  /* 0x0000000904047c20 */ /* 0x004fe20008400000 */
[----:B----4-:R-:W-:Y:S02]  /*0d40*/  I2FP.F32.U32 R2, UR4 ;  /* 0x0000000400027c45 */ /* 0x010fe40008201000 */
[----:B------:R-:W-:-:S05]  /*0d50*/  CS2R.32 R3, SR_CgaSize ;  /* 0x0000000000037805 */ /* 0x000fca0000008a00 */
[----:B------:R-:W-:-:S06]  /*0d60*/  IMAD R3, R3, -0xa0, RZ ;  /* 0xffffff6003037824 */ /* 0x000fcc00078e02ff */
[----:B------:R-:W2:Y:S01]  /*0d70*/  LDC R3, c[0x0][R3+0x2a4] ;  /* 0x0000a90003037b82 */ /* 0x000ea20000000800 */
[----:B------:R-:W4:Y:S01]  /*0d80*/  F2I.U32.TRUNC.NTZ R84, R4 ;  /* 0x0000000400547305 */ /* 0x000f22000020f000 */
[----:B------:R-:W-:Y:S01]  /*0d90*/  MOV R16, UR4 ;  /* 0x0000000400107c02 */ /* 0x000fe20008000f00 */
[----:B---3--:R-:W-:-:S05]  /*0da0*/  FMUL R2, R2, UR7 ;  /* 0x0000000702027c20 */ /* 0x008fca0008400000 */
[----:B------:R-:W-:Y:S01]  /*0db0*/  BAR.SYNC.DEFER_BLOCKING 0x0 ;  /* 0x0000000000007b1d */ /* 0x000fe20000010000 */
[----:B------:R-:W-:-:S05]  /*0dc0*/  ISETP.GE.AND P0, PT, R9, 0x1, PT ;  /* 0x000000010900780c */ /* 0x000fca0003f06270 */
[----:B------:R-:W3:Y:S02]  /*0dd0*/  F2I.U32.TRUNC.NTZ R78, R2 ;  /* 0x00000002004e7305 */ /* 0x000ee4000020f000 */
[----:B------:R-:W2:Y:S01]  /*0de0*/  S2UR UR57, SR_CTAID.Z ;  /* 0x00000000003979c3 */ /* 0x000ea20000002700 */
[----:B----4-:R-:W-:-:S05]  /*0df0*/  IADD3 R84, PT, PT, -R84, RZ, RZ ;  /* 0x000000ff54547210 */ /* 0x010fca0007ffe1ff */
[----:B-1----:R-:W-:Y:S01]  /*0e00*/  IMAD R84, R5, R84, UR5 ;  /* 0x0000000505547e24 */ /* 0x002fe2000f8e0254 */
[----:B---3--:R-:W-:-:S05]  /*0e10*/  IADD3 R78, PT, PT, -R78, RZ, RZ ;  /* 0x000000ff4e4e7210 */ /* 0x008fca0007ffe1ff */
[----:B--2---:R-:W-:Y:S01]  /*0e20*/  IMAD R78, R3, R78, UR4 ;  /* 0x00000004034e7e24 */ /* 0x004fe2000f8e024e */
[----:B------:R-:W-:Y:S06]  /*0e30*/  @!P0 BRA `(.L_x_14) ;  /* 0x0000000000b88947 */ /* 0x000fec0003800000 */
[----:B------:R-:W1:Y:S01]  /*0e40*/  LDC.64 R4, c[0x0][0xb18] ;  /* 0x0002c600ff047b82 */ /* 0x000e620000000a00 */
[----:B------:R-:W-:-:S07]  /*0e50*/  ISETP.NE.AND P0, PT, R9, 0x1, PT ;  /* 0x000000010900780c */ /* 0x000fce0003f05270 */
[----:B------:R-:W2:Y:S08]  /*0e60*/  LDC R10, c[0x0][0xb0c] ;  /* 0x0002c300ff0a7b82 */ /* 0x000eb00000000800 */
[----:B------:R-:W3:Y:S08]  /*0e70*/  LDC R11, c[0x0][0x370] ;  /* 0x0000dc00ff0b7b82 */ /* 0x000ef00000000800 */
[----:B------:R-:W4:Y:S01]  /*0e80*/  LDC R12, c[0x0][0x374] ;  /* 0x0000dd00ff0c7b82 */ /* 0x000f220000000800 */
[----:B-1----:R-:W-:-:S07]  /*0e90*/  ISETP.NE.AND P1, PT, R4, 0x1, PT ;  /* 0x000000010400780c */ /* 0x002fce0003f25270 */
[----:B------:R-:W3:Y:S01]  /*0ea0*/  LDC.64 R6, c[0x0][0xb10] ;  /* 0x0002c400ff067b82 */ /* 0x000ee20000000a00 */
[----:B--2---:R-:W-:-:S07]  /*0eb0*/  ISETP.NE.AND P2, PT, R10, 0x1, PT ;  /* 0x000000010a00780c */ /* 0x004fce0003f45270 */
[----:B------:R-:W1:Y:S08]  /*0ec0*/  LDC R8, c[0x0][0xb20] ;  /* 0x0002c800ff087b82 */ /* 0x000e700000000800 */
[----:B------:R-:W2:Y:S01]  /*0ed0*/  LDC.64 R2, c[0x0][0xb28] ;  /* 0x0002ca00ff027b82 */ /* 0x000ea20000000a00 */
[----:B----4-:R-:W-:-:S04]  /*0ee0*/  IMAD.HI.U32 R13, R12, R5, RZ ;  /* 0x000000050c0d7227 */ /* 0x010fc800078e00ff */
[----:B------:R-:W-:-:S04]  /*0ef0*/  IMAD.HI.U32 R5, R16, R5, RZ ;  /* 0x0000000510057227 */ /* 0x000fc800078e00ff */
[----:B---3--:R-:W-:-:S04]  /*0f00*/  IMAD.HI.U32 R14, R11, R6, RZ ;  /* 0x000000060b0e7227 */ /* 0x008fc800078e00ff */
[C---:B------:R-:W-:Y:S01]  /*0f10*/  IMAD.HI.U32 R18, R19.reuse, R6, RZ ;  /* 0x0000000613127227 */ /* 0x040fe200078e00ff */
[-C--:B------:R-:W-:Y:S02]  /*0f20*/  @P2 SHF.R.U32.HI R11, RZ, R7.reuse, R14 ;  /* 0x00000007ff0b2219 */ /* 0x080fe4000001160e */
[-C--:B-1----:R-:W-:Y:S02]  /*0f30*/  @P1 SHF.R.U32.HI R12, RZ, R8.reuse, R13 ;  /* 0x00000008ff0c1219 */ /* 0x082fe4000001160d */
[----:B------:R-:W-:Y:S02]  /*0f40*/  SHF.R.U32.HI R5, RZ, R8, R5 ;  /* 0x00000008ff057219 */ /* 0x000fe40000011605 */
[----:B------:R-:W-:Y:S02]  /*0f50*/  SHF.R.U32.HI R18, RZ, R7, R18 ;  /* 0x00000007ff127219 */ /* 0x000fe40000011612 */
[----:B------:R-:W-:Y:S01]  /*0f60*/  SEL R5, R16, R5, !P1 ;  /* 0x0000000510057207 */ /* 0x000fe20004800000 */
[----:B--2---:R-:W-:Y:S01]  /*0f70*/  IMAD.HI.U32 R14, R12, R2, RZ ;  /* 0x000000020c0e7227 */ /* 0x004fe200078e00ff */
[----:B------:R-:W-:-:S02]  /*0f80*/  SEL R7, R19, R18, !P2 ;  /* 0x0000001213077207 */ /* 0x000fc40005000000 */
[----:B------:R-:W-:Y:S01]  /*0f90*/  IADD3 R13, PT, PT, -R5, RZ, RZ ;  /* 0x000000ff050d7210 */ /* 0x000fe20007ffe1ff */
[----:B------:R-:W-:Y:S01]  /*0fa0*/  IMAD.HI.U32 R6, R11, R2, RZ ;  /* 0x000000020b067227 */ /* 0x000fe200078e00ff */
[----:B------:R-:W-:-:S03]  /*0fb0*/  @P0 SHF.R.U32.HI R12, RZ, R3, R14 ;  /* 0x00000003ff0c0219 */ /* 0x000fc6000001160e */
[----:B------:R-:W-:Y:S01]  /*0fc0*/  IMAD R13, R4, R13, R16 ;  /* 0x0000000d040d7224 */ /* 0x000fe200078e0210 */
[----:B------:R-:W-:Y:S01]  /*0fd0*/  @P0 SHF.R.U32.HI R11, RZ, R3, R6 ;  /* 0x00000003ff0b0219 */ /* 0x000fe20000011606 */
[----:B------:R-:W-:-:S04]  /*0fe0*/  IMAD R12, R12, R9, RZ ;  /* 0x000000090c0c7224 */ /* 0x000fc800078e02ff */
[----:B------:R-:W-:Y:S01]  /*0ff0*/  IMAD R6, R11, R9, RZ ;  /* 0x000000090b067224 */ /* 0x000fe200078e02ff */
[----:B------:R-:W-:-:S04]  /*1000*/  ISETP.GE.AND P1, PT, R5, R12, PT ;  /* 0x0000000c0500720c */ /* 0x000fc80003f26270 */
[----:B------:R-:W-:Y:S01]  /*1010*/  ISETP.GE.OR P1, PT, R7, R6, P1 ;  /* 0x000000060700720c */ /* 0x000fe20000f26670 */
[----:B------:R-:W-:-:S05]  /*1020*/  IMAD.HI.U32 R6, R5, R2, RZ ;  /* 0x0000000205067227 */ /* 0x000fca00078e00ff */
[----:B------:R-:W-:-:S04]  /*1030*/  SHF.R.U32.HI R6, RZ, R3, R6 ;  /* 0x00000003ff067219 */ /* 0x000fc80000011606 */
[----:B------:R-:W-:-:S03]  /*1040*/  SEL R6, R5, R6, !P0 ;  /* 0x0000000605067207 */ /* 0x000fc60004000000 */
[----:B------:R-:W-:Y:S01]  /*1050*/  @!P1 IMAD.HI.U32 R8, R7, R2, RZ ;  /* 0x0000000207089227 */ /* 0x000fe200078e00ff */
[----:B------:R-:W-:-:S04]  /*1060*/  IADD3 R2, PT, PT, -R6, RZ, RZ ;  /* 0x000000ff06027210 */ /* 0x000fc80007ffe1ff */
[----:B------:R-:W-:Y:S01]  /*1070*/  @!P1 SHF.R.U32.HI R8, RZ, R3, R8 ;  /* 0x00000003ff089219 */ /* 0x000fe20000011608 */
[----:B------:R-:W-:-:S03]  /*1080*/  IMAD R2, R9, R2, R5 ;  /* 0x0000000209027224 */ /* 0x000fc600078e0205 */
[----:B------:R-:W-:-:S05]  /*1090*/  @!P1 SEL R3, R7, R8, !P0 ;  /* 0x0000000807039207 */ /* 0x000fca0004000000 */
[--C-:B------:R-:W-:Y:S02]  /*10a0*/  @!P1 IMAD.IADD R6, R6, 0x1, -R3.reuse ;  /* 0x0000000106069824 */ /* 0x100fe400078e0a03 */
[----:B------:R-:W-:Y:S01]  /*10b0*/  @!P1 IMAD R3, R2, R11, R3 ;  /* 0x0000000b02039224 */ /* 0x000fe200078e0203 */
[----:B------:R-:W-:Y:S01]  /*10c0*/  IADD3 R2, PT, PT, -R7, RZ, RZ ;  /* 0x000000ff07027210 */ /* 0x000fe20007ffe1ff */
[----:B------:R-:W-:Y:S02]  /*10d0*/  @!P1 IMAD R5, R6, R9, R7 ;  /* 0x0000000906059224 */ /* 0x000fe400078e0207 */
[----:B------:R-:W-:Y:S02]  /*10e0*/  @!P1 IMAD.MOV.U32 R7, RZ, RZ, R3 ;  /* 0x000000ffff079224 */ /* 0x000fe400078e0003 */
[----:B------:R-:W-:Y:S02]  /*10f0*/  IMAD R2, R10, R2, R19 ;  /* 0x000000020a027224 */ /* 0x000fe400078e0213 */
[----:B------:R-:W-:-:S02]  /*1100*/  IMAD R16, R5, R4, R13 ;  /* 0x0000000405107224 */ /* 0x000fc400078e020d */
[----:B------:R-:W-:Y:S02]  /*1110*/  IMAD R19, R7, R10, R2 ;  /* 0x0000000a07137224 */ /* 0x000fe400078e0202 */
.L_x_14:
[----:B------:R-:W1:Y:S01]  /*1120*/  LDCU UR4, c[0x0][0xb30] ;  /* 0x00016600ff0477ac */ /* 0x000e620008000800 */
[----:B------:R-:W2:Y:S08]  /*1130*/  S2UR UR45, SR_CgaCtaId ;  /* 0x00000000002d79c3 */ /* 0x000eb00000008800 */
[----:B------:R-:W3:Y:S01]  /*1140*/  LDC R26, c[0x0][0xb24] ;  /* 0x0002c900ff1a7b82 */ /* 0x000ee20000000800 */
[----:B-1----:R-:W-:-:S09]  /*1150*/  UISETP.NE.AND UP1, UPT, UR4, 0x1, UPT ;  /* 0x000000010400788c */ /* 0x002fd2000bf25270 */
[----:B--2---:R-:W-:Y:S05]  /*1160*/  BRA.U UP1, `(.L_x_15) ;  /* 0x0000000101407547 */ /* 0x004fea000b800000 */
[----:B------:R-:W1:Y:S08]  /*1170*/  LDC.64 R4, c[0x0][0xb10] ;  /* 0x0002c400ff047b82 */ /* 0x000e700000000a00 */
[----:B------:R-:W2:Y:S08]  /*1180*/  LDC.64 R2, c[0x0][0xb18] ;  /* 0x0002c600ff027b82 */ /* 0x000eb00000000a00 */
[----:B------:R-:W4:Y:S08]  /*1190*/  LDC R6, c[0x0][0xb20] ;  /* 0x0002c800ff067b82 */ /* 0x000f300000000800 */
[----:B------:R-:W3:Y:S01]  /*11a0*/  LDC R8, c[0x0][0xb0c] ;  /* 0x0002c300ff087b82 */ /* 0x000ee20000000800 */
[----:B-1----:R-:W-:-:S05]  /*11b0*/  IMAD.HI.U32 R4, R19, R4, RZ ;  /* 0x0000000413047227 */ /* 0x002fca00078e00ff */
[----:B------:R-:W-:Y:S01]  /*11c0*/  SHF.R.U32.HI R4, RZ, R5, R4 ;  /* 0x00000005ff047219 */ /* 0x000fe20000011604 */
[----:B--2---:R-:W-:Y:S01]  /*11d0*/  IMAD.HI.U32 R3, R16, R3, RZ ;  /* 0x0000000310037227 */ /* 0x004fe200078e00ff */
[----:B------:R-:W-:-:S04]  /*11e0*/  ISETP.NE.AND P0, PT, R2, 0x1, PT ;  /* 0x000000010200780c */ /* 0x000fc80003f05270 */
[----:B----4-:R-:W-:-:S04]  /*11f0*/  SHF.R.U32.HI R3, RZ, R6, R3 ;  /* 0x00000006ff037219 */ /* 0x010fc80000011603 */
[----:B------:R-:W-:Y:S02]  /*1200*/  SEL R3, R16, R3, !P0 ;  /* 0x0000000310037207 */ /* 0x000fe40004000000 */
[----:B---3--:R-:W-:-:S04]  /*1210*/  ISETP.NE.AND P1, PT, R8, 0x1, PT ;  /* 0x000000010800780c */ /* 0x008fc80003f25270 */
[----:B------:R-:W-:-:S05]  /*1220*/  SEL R4, R19, R4, !P1 ;  /* 0x0000000413047207 */ /* 0x000fca0004800000 */
[----:B------:R-:W-:Y:S02]  /*1230*/  IMAD.IADD R5, R3, 0x1, -R4 ;  /* 0x0000000103057824 */ /* 0x000fe400078e0a04 */
[----:B------:R-:W-:Y:S02]  /*1240*/  IMAD.IADD R3, R4, 0x1, -R3 ;  /* 0x0000000104037824 */ /* 0x000fe400078e0a03 */
[----:B------:R-:W-:Y:S02]  /*1250*/  IMAD R19, R5, R8, R19 ;  /* 0x0000000805137224 */ /* 0x000fe400078e0213 */
[----:B------:R-:W-:-:S07]  /*1260*/  IMAD R16, R3, R2, R16 ;  /* 0x0000000203107224 */ /* 0x000fce00078e0210 */
.L_x_15:
[----:B------:R-:W-:Y:S01]  /*1270*/  BAR.SYNC.DEFER_BLOCKING 0x0 ;  /* 0x0000000000007b1d */ /* 0x000fe20000010000 */
[----:B------:R-:W-:Y:S01]  /*1280*/  UISETP.NE.AND UP1, UPT, UR8, 0x2, UPT ;  /* 0x000000020800788c */ /* 0x000fe2000bf25270 */
[----:B------:R-:W-:Y:S02]  /*1290*/  ISETP.NE.OR P5, PT, R0, 0x2, !P5 ;  /* 0x000000020000780c */ /* 0x000fe40006fa5670 */
[----:B------:R-:W-:-:S06]  /*12a0*/  LOP3.LUT R2, R92, 0x1f, RZ, 0xc0, !PT ;  /* 0x0000001f5c027812 */ /* 0x000fcc00078ec0ff */
[----:B------:R-:W-:Y:S05]  /*12b0*/  BRA.U UP1, `(.L_x_16) ;  /* 0x0000001901f47547 */ /* 0x000fea000b800000 */
[----:B------:R-:W1:Y:S01]  /*12c0*/  LDCU UR6, c[0x0][0x388] ;  /* 0x00007100ff0677ac */ /* 0x000e620008000800 */
[----:B------:R-:W2:Y:S01]  /*12d0*/  LDC R11, c[0x0][0x370] ;  /* 0x0000dc00ff0b7b82 */ /* 0x000ea20000000800 */
[----:B------:R-:W-:Y:S01]  /*12e0*/  PLOP3.LUT P0, PT, PT, PT, UP2, 0x80, 0x8 ;  /* 0x000000000008781c */ /* 0x000fe20003f0f028 */
[----:B------:R-:W-:Y:S01]  /*12f0*/  IMAD.MOV.U32 R10, RZ, RZ, RZ ;  /* 0x000000ffff0a7224 */ /* 0x000fe200078e00ff */
[----:B------:R-:W4:Y:S01]  /*1300*/  LDCU UR4, c[0x0][0x38c] ;  /* 0x00007180ff0477ac */ /* 0x000f220008000800 */
[----:B------:R-:W-:Y:S02]  /*1310*/  ISETP.EQ.OR P4, PT, R2, RZ, P5 ;  /* 0x000000ff0200720c */ /* 0x000fe40002f82670 */
[----:B------:R-:W-:Y:S01]  /*1320*/  PLOP3.LUT P0, PT, P0, PT, PT, 0x8, 0x80 ;  /* 0x000000000080781c */ /* 0x000fe2000070e170 */
[----:B------:R-:W3:Y:S01]  /*1330*/  LDCU UR47, c[0x0][0x390] ;  /* 0x00007200ff2f77ac */ /* 0x000ee20008000800 */
[----:B------:R-:W2:Y:S01]  /*1340*/  LDC R0, c[0x0][0x374] ;  /* 0x0000dd00ff007b82 */ /* 0x000ea20000000800 */
[----:B------:R-:W2:Y:S01]  /*1350*/  LDCU.64 UR54, c[0x0][0x348] ;  /* 0x00006900ff3677ac */ /* 0x000ea20008000a00 */
[----:B------:R-:W-:Y:S01]  /*1360*/  UMOV UR39, 0x1 ;  /* 0x0000000100277882 */ /* 0x000fe20000000000 */
[----:B------:R-:W-:Y:S01]  /*1370*/  UMOV UR38, URZ ;  /* 0x000000ff00267c82 */ /* 0x000fe20008000000 */
[----:B-1----:R-:W-:Y:S01]  /*1380*/  UIADD3 UR6, UPT, UPT, UR6, 0x1f, URZ ;  /* 0x0000001f06067890 */ /* 0x002fe2000fffe0ff */
[----:B------:R-:W-:Y:S01]  /*1390*/  UMOV UR44, URZ ;  /* 0x000000ff002c7c82 */ /* 0x000fe20008000000 */
[----:B------:R-:W-:-:S02]  /*13a0*/  UMOV UR31, URZ ;  /* 0x000000ff001f7c82 */ /* 0x000fc40008000000 */
[----:B------:R-:W-:-:S04]  /*13b0*/  USHF.R.S32.HI UR5, URZ, 0x1f, UR6 ;  /* 0x0000001fff057899 */ /* 0x000fc80008011406 */
[----:B------:R-:W-:-:S04]  /*13c0*/  ULEA.HI UR5, UR5, UR6, URZ, 0x5 ;  /* 0x0000000605057291 */ /* 0x000fc8000f8f28ff */
[----:B------:R-:W-:-:S04]  /*13d0*/  USHF.R.S32.HI UR5, URZ, 0x5, UR5 ;  /* 0x00000005ff057899 */ /* 0x000fc80008011405 */
[----:B----4-:R-:W-:-:S04]  /*13e0*/  UIMAD UR4, UR5, UR4, URZ ;  /* 0x00000004050472a4 */ /* 0x010fc8000f8e02ff */
[----:B---3--:R-:W-:-:S04]  /*13f0*/  UIMAD UR47, UR4, UR47, URZ ;  /* 0x0000002f042f72a4 */ /* 0x008fc8000f8e02ff */
[----:B------:R-:W-:Y:S02]  /*1400*/  UISETP.NE.AND UP1, UPT, UR47, URZ, UPT ;  /* 0x000000ff2f00728c */ /* 0x000fe4000bf25270 */
[----:B------:R-:W-:-:S04]  /*1410*/  UISETP.LT.U32.AND UP0, UPT, UR47, 0x8, UPT ;  /* 0x000000082f00788c */ /* 0x000fc8000bf01070 */
[----:B------:R-:W-:-:S04]  /*1420*/  USEL UR46, UR47, 0x8, UP0 ;  /* 0x000000082f2e7887 */ /* 0x000fc80008000000 */
[----:B------:R-:W-:Y:S02]  /*1430*/  UIADD3 UR23, UPT, UPT, UR46, -0x1, URZ ;  /* 0xffffffff2e177890 */ /* 0x000fe4000fffe0ff */
[----:B------:R-:W-:Y:S02]  /*1440*/  @!UP1 UIADD3 UR23, UPT, UPT, UR46, URZ, URZ ;  /* 0x000000ff2e179290 */ /* 0x000fe4000fffe0ff */
[----:B------:R-:W-:Y:S02]  /*1450*/  UIADD3 UR46, UPT, UPT, UR47, -UR46, URZ ;  /* 0x8000002e2f2e7290 */ /* 0x000fe4000fffe0ff */
[----:B--2---:R-:W-:-:S12]  /*1460*/  UIADD3 UR23, UPT, UPT, UR23, 0x1, URZ ;  /* 0x0000000117177890 */ /* 0x004fd8000fffe0ff */
.L_x_32:
[----:B------:R-:W1:Y:S01]  /*1470*/  S2UR UR22, SR_CgaCtaId ;  /* 0x00000000001679c3 */ /* 0x000e620000008800 */
[----:B------:R-:W-:Y:S01]  /*1480*/  UMOV UR4, 0x400 ;  /* 0x0000040000047882 */ /* 0x000fe20000000000 */
[----:B------:R-:W-:Y:S01]  /*1490*/  IMAD.U32 R2, RZ, RZ, UR39 ;  /* 0x00000027ff027e24 */ /* 0x000fe2000f8e00ff */
[----:B------:R-:W-:Y:S01]  /*14a0*/  UISETP.NE.AND UP0, UPT, UR47, URZ, UPT ;  /* 0x000000ff2f00728c */ /* 0x000fe2000bf05270 */
[----:B------:R-:W-:Y:S01]  /*14b0*/  R2UR UR50, R16 ;  /* 0x00000000103272ca */ /* 0x000fe200000e0000 */
[----:B------:R-:W-:Y:S01]  /*14c0*/  IMAD.SHL.U32 R19, R19, 0x40, RZ ;  /* 0x0000004013137824 */ /* 0x000fe200078e00ff */
[----:B------:R-:W-:Y:S01]  /*14d0*/  UMOV UR30, URZ ;  /* 0x000000ff001e7c82 */ /* 0x000fe20008000000 */
[----:B------:R-:W-:Y:S01]  /*14e0*/  SHF.L.U32 R2, R2, 0x1f, RZ ;  /* 0x0000001f02027819 */ /* 0x000fe200000006ff */
[----:B------:R-:W-:Y:S01]  /*14f0*/  UMOV UR53, URZ ;  /* 0x000000ff00357c82 */ /* 0x000fe20008000000 */
[----:B------:R-:W-:-:S08]  /*1500*/  UMOV UR52, URZ ;  /* 0x000000ff00347c82 */ /* 0x000fd00008000000 */
[----:B------:R-:W-:Y:S02]  /*1510*/  USHF.L.U32 UR50, UR50, 0x7, URZ ;  /* 0x0000000732327899 */ /* 0x000fe400080006ff */
[----:B-1----:R-:W-:-:S04]  /*1520*/  ULEA UR22, UR22, UR4, 0x18 ;  /* 0x0000000416167291 */ /* 0x002fc8000f8ec0ff */
[----:B------:R-:W-:-:S09]  /*1530*/  ULEA UR4, UR38, UR22, 0x3 ;  /* 0x0000001626047291 */ /* 0x000fd2000f8e18ff */
[----:B--2---:R1:W2:Y:S01]  /*1540*/  SYNCS.PHASECHK.TRANS64.TRYWAIT P2, [UR4+0x40], R2 ;  /* 0x00004002ff0075a7 */ /* 0x0042a20008041104 */
[----:B---3--:R-:W-:Y:S05]  /*1550*/  BRA.U !UP0, `(.L_x_17) ;  /* 0x0000000508c07547 */ /* 0x008fea000b800000 */
[----:B------:R-:W3:Y:S01]  /*1560*/  LDC.64 R8, c[0x0][0x480] ;  /* 0x00012000ff087b82 */ /* 0x000ee20000000a00 */
[----:B------:R-:W-:Y:S01]  /*1570*/  UIADD3 UR31, UPT, UPT, UR23, UR44, URZ ;  /* 0x0000002c171f7290 */ /* 0x000fe2000fffe0ff */
[----:B------:R-:W4:Y:S01]  /*1580*/  LDCU UR40, c[0x0][0x390] ;  /* 0x00007200ff2877ac */ /* 0x000f220008000800 */
[----:B------:R-:W2:Y:S05]  /*1590*/  LDCU UR41, c[0x0][0x38c] ;  /* 0x00007180ff2977ac */ /* 0x000eaa0008000800 */
[----:B------:R-:W4:Y:S01]  /*15a0*/  LDC.64 R6, c[0x0][0x488] ;  /* 0x00012200ff067b82 */ /* 0x000f220000000a00 */
[----:B------:R-:W2:Y:S01]  /*15b0*/  LDCU.64 UR14, c[0x0][0x4b8] ;  /* 0x00009700ff0e77ac */ /* 0x000ea20008000a00 */
[----:B------:R-:W-:-:S06]  /*15c0*/  UIADD3 UR26, UPT, UPT, UR50, 0x20, URZ ;  /* 0x00000020321a7890 */ /* 0x000fcc000fffe0ff */
[----:B-1----:R-:W1:Y:S01]  /*15d0*/  LDC.64 R2, c[0x0][0x490] ;  /* 0x00012400ff027b82 */ /* 0x002e620000000a00 */
[----:B------:R-:W-:Y:S02]  /*15e0*/  UIADD3 UR18, UPT, UPT, UR50, 0x40, URZ ;  /* 0x0000004032127890 */ /* 0x000fe4000fffe0ff */
[----:B------:R-:W-:Y:S01]  /*15f0*/  UIADD3 UR10, UPT, UPT, UR50, 0x60, URZ ;  /* 0x00000060320a7890 */ /* 0x000fe2000fffe0ff */
[----:B------:R-:W-:Y:S01]  /*1600*/  UMOV UR30, URZ ;  /* 0x000000ff001e7c82 */ /* 0x000fe20008000000 */
[----:B------:R-:W-:Y:S01]  /*1610*/  UMOV UR34, UR38 ;  /* 0x0000002600227c82 */ /* 0x000fe20008000000 */
[----:B------:R-:W-:Y:S01]  /*1620*/  UMOV UR52, URZ ;  /* 0x000000ff00347c82 */ /* 0x000fe20008000000 */
[----:B---3--:R-:W-:Y:S01]  /*1630*/  IMAD.HI.U32 R9, R19, R9, RZ ;  /* 0x0000000913097227 */ /* 0x008fe200078e00ff */
[----:B------:R-:W-:Y:S01]  /*1640*/  ISETP.NE.AND P1, PT, R8, 0x1, PT ;  /* 0x000000010800780c */ /* 0x000fe20003f25270 */
[----:B------:R-:W3:Y:S01]  /*1650*/  LDC.64 R4, c[0x0][0x4b0] ;  /* 0x00012c00ff047b82 */ /* 0x000ee20000000a00 */
[----:B------:R-:W-:-:S02]  /*1660*/  UMOV UR53, URZ ;  /* 0x000000ff00357c82 */ /* 0x000fc40008000000 */
[----:B----4-:R-:W-:-:S04]  /*1670*/  SHF.R.U32.HI R6, RZ, R6, R9 ;  /* 0x00000006ff067219 */ /* 0x010fc80000011609 */
[----:B------:R-:W-:Y:S02]  /*1680*/  SEL R6, R19, R6, !P1 ;  /* 0x0000000613067207 */ /* 0x000fe40004800000 */
[----:B------:R-:W-:Y:S02]  /*1690*/  ISETP.NE.AND P1, PT, R7, 0x1, PT ;  /* 0x000000010700780c */ /* 0x000fe40003f25270 */
[C---:B------:R-:W-:Y:S01]  /*16a0*/  R2UR UR4, R6.reuse ;  /* 0x00000000060472ca */ /* 0x040fe200000e0000 */
[----:B-1----:R-:W-:-:S04]  /*16b0*/  IMAD.HI.U32 R2, R6, R2, RZ ;  /* 0x0000000206027227 */ /* 0x002fc800078e00ff */
[----:B------:R-:W-:Y:S01]  /*16c0*/  IMAD.MOV R12, RZ, RZ, -R6 ;  /* 0x000000ffff0c7224 */ /* 0x000fe200078e0a06 */
[----:B------:R-:W-:-:S03]  /*16d0*/  SHF.R.U32.HI R2, RZ, R3, R2 ;  /* 0x00000003ff027219 */ /* 0x000fc60000011602 */
[----:B------:R-:W-:Y:S01]  /*16e0*/  IMAD R12, R8, R12, R19 ;  /* 0x0000000c080c7224 */ /* 0x000fe200078e0213 */
[----:B------:R-:W-:Y:S01]  /*16f0*/  R2UR UR37, R2 ;  /* 0x00000000022572ca */ /* 0x000fe200000e0000 */
[----:B------:R-:W-:Y:S01]  /*1700*/  VOTEU.ANY UP0, P1 ;  /* 0x0000000000ff7886 */ /* 0x000fe20000800100 */
[----:B------:R-:W1:Y:S01]  /*1710*/  LDC.64 R2, c[0x0][0x4d0] ;  /* 0x00013400ff027b82 */ /* 0x000e620000000a00 */
[----:B---3--:R-:W-:Y:S02]  /*1720*/  R2UR UR8, R4 ;  /* 0x00000000040872ca */ /* 0x008fe400000e0000 */
[----:B------:R-:W-:Y:S02]  /*1730*/  R2UR UR9, R12 ;  /* 0x000000000c0972ca */ /* 0x000fe400000e0000 */
[----:B------:R-:W-:-:S06]  /*1740*/  R2UR UR6, R5 ;  /* 0x00000000050672ca */ /* 0x000fcc00000e0000 */
[----:B------:R-:W-:Y:S01]  /*1750*/  USEL UR37, UR4, UR37, !UP0 ;  /* 0x0000002504257287 */ /* 0x000fe2000c000000 */
[----:B------:R-:W3:Y:S05]  /*1760*/  LDCU.64 UR4, c[0x0][0x4d8] ;  /* 0x00009b00ff0477ac */ /* 0x000eea0008000a00 */
[----:B------:R-:W-:-:S04]  /*1770*/  IMAD R9, RZ, RZ, -UR37 ;  /* 0x80000025ff097e24 */ /* 0x000fc8000f8e02ff */
[----:B------:R-:W-:Y:S01]  /*1780*/  IMAD R9, R7, R9, R6 ;  /* 0x0000000907097224 */ /* 0x000fe200078e0206 */
[----:B-1----:R-:W-:-:S04]  /*1790*/  R2UR UR35, R2 ;  /* 0x00000000022372ca */ /* 0x002fc800000e0000 */
[----:B------:R-:W-:Y:S02]  /*17a0*/  R2UR UR7, R9 ;  /* 0x00000000090772ca */ /* 0x000fe400000e0000 */
[----:B------:R-:W-:-:S07]  /*17b0*/  R2UR UR36, R3 ;  /* 0x00000000032472ca */ /* 0x000fce00000e0000 */
[----:B------:R-:W-:-:S06]  /*17c0*/  UIMAD UR35, UR9, UR8, UR35 ;  /* 0x00000008092372a4 */ /* 0x000fcc000f8e0223 */
[----:B--23--:R-:W-:-:S12]  /*17d0*/  UIMAD UR36, UR7, UR6, UR36 ;  /* 0x00000006072472a4 */ /* 0x00cfd8000f8e0224 */
.L_x_22:
[----:B------:R-:W-:Y:S01]  /*17e0*/  @!P5 MOV R3, 0x6000 ;  /* 0x000060000003d802 */ /* 0x000fe20000000f00 */
[----:B------:R-:W-:Y:S01]  /*17f0*/  ULEA UR33, UR34, UR22, 0x3 ;  /* 0x0000001622217291 */ /* 0x000fe2000f8e18ff */
[----:B----4-:R-:W-:Y:S11]  /*1800*/  @P2 BRA `(.L_x_18) ;  /* 0x0000000000102947 */ /* 0x010ff60003800000 */
[----:B------:R-:W-:Y:S04]  /*1810*/  MOV R2, UR39 ;  /* 0x0000002700027c02 */ /* 0x000fe80008000f00 */
[----:B------:R-:W-:Y:S04]  /*1820*/  SHF.L.U32 R5, R2, 0x1f, RZ ;  /* 0x0000001f02057819 */ /* 0x000fe800000006ff */
[----:B------:R-:W1:Y:S02]  /*1830*/  SYNCS.PHASECHK.TRANS64.TRYWAIT P1, [UR33+0x40], R5 ;  /* 0x00004005ff0075a7 */ /* 0x000e640008021121 */
[----:B-1----:R-:W-:Y:S05]  /*1840*/  @!P1 BRA `(.L_x_19) ;  /* 0x0000007000789947 */ /* 0x002fea0003800000 */
.L_x_18:
[----:B------:R2:W-:Y:S01]  /*1850*/  @!P5 SYNCS.ARRIVE.TRANS64 RZ, [UR33], R3 ;  /* 0x00000003ffffd9a7 */ /* 0x0005e20008000021 */
[----:B------:R-:W-:Y:S04]  /*1860*/  BSSY.RECONVERGENT B0, `(.L_x_20) ;  /* 0x0000003000007945 */ /* 0x000fe80003800200 */
[----:B------:R-:W-:Y:S05]  /*1870*/  @P4 BRA `(.L_x_21) ;  /* 0x0000000000044947 */ /* 0x000fea0003800000 */
[----:B------:R-:W-:Y:S05]  /*1880*/  BPT.TRAP 0x1 ;  /* 0x000000040000795c */ /* 0x000fea0000300000 */
.L_x_21:
[----:B------:R-:W-:Y:S05]  /*1890*/  BSYNC.RECONVERGENT B0 ;  /* 0x0000000000007941 */ /* 0x000fea0003800200 */
.L_x_20:
[----:B------:R-:W-:Y:S02]  /*18a0*/  UIADD3 UR38, UPT, UPT, UR34, 0x1, URZ ;  /* 0x0000000122267890 */ /* 0x000fe4000fffe0ff */
[----:B------:R-:W-:Y:S02]  /*18b0*/  UIMAD UR7, UR52, UR14, UR4 ;  /* 0x0000000e340772a4 */ /* 0x000fe4000f8e0204 */
[----:B------:R-:W-:Y:S02]  /*18c0*/  UISETP.NE.AND UP0, UPT, UR38, 0x8, UPT ;  /* 0x000000082600788c */ /* 0x000fe4000bf05270 */
[----:B------:R-:W-:Y:S02]  /*18d0*/  UIMAD UR6, UR53, UR15, UR5 ;  /* 0x0000000f350672a4 */ /* 0x000fe4000f8e0205 */
[----:B------:R-:W-:Y:S02]  /*18e0*/  USEL UR8, URZ, 0x1, UP0 ;  /* 0x00000001ff087887 */ /* 0x000fe40008000000 */
[----:B------:R-:W-:Y:S02]  /*18f0*/  USEL UR38, UR38, URZ, UP0 ;  /* 0x000000ff26267287 */ /* 0x000fe40008000000 */
[----:B------:R-:W-:Y:S02]  /*1900*/  ULOP3.LUT UR39, UR39, UR8, URZ, 0x3c, !UPT ;  /* 0x0000000827277292 */ /* 0x000fe4000f8e3cff */
[----:B------:R-:W-:Y:S02]  /*1910*/  ULEA UR8, UR38, UR22, 0x3 ;  /* 0x0000001626087291 */ /* 0x000fe4000f8e18ff */
[----:B------:R-:W-:Y:S02]  /*1920*/  UIADD3 UR60, UP1, UPT, UR54, 0x80, URZ ;  /* 0x00000080363c7890 */ /* 0x000fe4000ff3e0ff */
[----:B------:R-:W-:Y:S01]  /*1930*/  ULEA UR32, UR34, UR22, 0xd ;  /* 0x0000001622207291 */ /* 0x000fe2000f8e68ff */
[----:B-1----:R-:W-:Y:S01]  /*1940*/  MOV R2, UR39 ;  /* 0x0000002700027c02 */ /* 0x002fe20008000f00 */
[----:B------:R-:W-:Y:S02]  /*1950*/  UPRMT UR45, UR7, 0x40, UR6 ;  /* 0x00000040072d7896 */ /* 0x000fe40008000006 */
[----:B------:R-:W-:Y:S01]  /*1960*/  UIADD3.X UR61, UPT, UPT, URZ, UR55, URZ, UP1, !UPT ;  /* 0x00000037ff3d7290 */ /* 0x000fe20008ffe4ff */
[----:B--2---:R-:W-:Y:S01]  /*1970*/  SHF.L.U32 R3, R2, 0x1f, RZ ;  /* 0x0000001f02037819 */ /* 0x004fe200000006ff */
[----:B------:R-:W-:Y:S02]  /*1980*/  UIADD3 UR32, UPT, UPT, UR32, 0x8800, URZ ;  /* 0x0000880020207890 */ /* 0x000fe4000fffe0ff */
[----:B------:R-:W-:Y:S01]  /*1990*/  UPRMT UR62, UR45, 0x5410, URZ ;  /* 0x000054102d3e7896 */ /* 0x000fe200080000ff */
[----:B------:R3:W4:Y:S01]  /*19a0*/  SYNCS.PHASECHK.TRANS64.TRYWAIT P2, [UR8+0x40], R3 ;  /* 0x00004003ff0075a7 */ /* 0x0007220008041108 */
[----:B------:R-:W-:Y:S02]  /*19b0*/  ULEA UR8, UR34, UR22, 0xe ;  /* 0x0000001622087291 */ /* 0x000fe4000f8e70ff */
[----:B------:R-:W-:Y:S02]  /*19c0*/  USHF.L.U32 UR34, UR30, 0x5, URZ ;  /* 0x000000051e227899 */ /* 0x000fe400080006ff */
[----:B------:R-:W-:Y:S02]  /*19d0*/  UIADD3 UR58, UP0, UPT, UR54, 0x180, URZ ;  /* 0x00000180363a7890 */ /* 0x000fe4000ff1e0ff */
[----:B------:R-:W-:Y:S02]  /*19e0*/  UIADD3 UR48, UPT, UPT, UR8, 0x18800, URZ ;  /* 0x0001880008307890 */ /* 0x000fe4000fffe0ff */
[----:B------:R-:W-:Y:S02]  /*19f0*/  UIADD3.X UR59, UPT, UPT, URZ, UR55, URZ, UP0, !UPT ;  /* 0x00000037ff3b7290 */ /* 0x000fe400087fe4ff */
[----:B------:R-:W-:Y:S01]  /*1a00*/  UIADD3 UR24, UPT, UPT, UR8, 0x19800, URZ ;  /* 0x0001980008187890 */ /* 0x000fe2000fffe0ff */
[----:B------:R1:W-:Y:S01]  /*1a10*/  UTMALDG.4D.IM2COL [UR32], [UR60], UR62 ;  /* 0x000000203c0073b4 */ /* 0x0003e2000805803e */
[----:B------:R-:W-:Y:S02]  /*1a20*/  UIADD3 UR43, UPT, UPT, UR52, 0x1, URZ ;  /* 0x00000001342b7890 */ /* 0x000fe4000fffe0ff */
[----:B------:R-:W-:Y:S02]  /*1a30*/  UIADD3 UR16, UPT, UPT, UR8, 0x1a800, URZ ;  /* 0x0001a80008107890 */ /* 0x000fe4000fffe0ff */
[----:B------:R-:W-:Y:S02]  /*1a40*/  UISETP.NE.AND UP2, UPT, UR43, UR41, UPT ;  /* 0x000000292b00728c */ /* 0x000fe4000bf45270 */
[----:B------:R-:W-:Y:S02]  /*1a50*/  UIADD3 UR8, UPT, UPT, UR8, 0x1b800, URZ ;  /* 0x0001b80008087890 */ /* 0x000fe4000fffe0ff */
[----:B------:R-:W-:Y:S02]  /*1a60*/  UIADD3 UR42, UPT, UPT, UR53, 0x1, URZ ;  /* 0x00000001352a7890 */ /* 0x000fe4000fffe0ff */
[----:B------:R-:W-:Y:S02]  /*1a70*/  UIADD3 UR44, UPT, UPT, UR44, 0x1, URZ ;  /* 0x000000012c2c7890 */ /* 0x000fe4000fffe0ff */
[----:B------:R-:W-:Y:S01]  /*1a80*/  UIADD3 UR45, UPT, UPT, UR30, 0x1, URZ ;  /* 0x000000011e2d7890 */ /* 0x000fe2000fffe0ff */
[----:B------:R-:W-:Y:S01]  /*1a90*/  UMOV UR56, 0x0 ;  /* 0x0000000000387882 */ /* 0x000fe20000000000 */
[----:B------:R-:W-:Y:S01]  /*1aa0*/  UMOV UR57, 0x10000000 ;  /* 0x1000000000397882 */ /* 0x000fe20000000000 */
[----:B------:R-:W-:Y:S01]  /*1ab0*/  UMOV UR49, UR33 ;  /* 0x0000002100317c82 */ /* 0x000fe20008000000 */
[----:B------:R-:W-:Y:S01]  /*1ac0*/  UMOV UR51, UR34 ;  /* 0x0000002200337c82 */ /* 0x000fe20008000000 */
[----:B------:R-:W-:Y:S01]  /*1ad0*/  UMOV UR25, UR33 ;  /* 0x0000002100197c82 */ /* 0x000fe20008000000 */
[----:B------:R2:W-:Y:S01]  /*1ae0*/  UTMALDG.4D [UR48], [UR58], desc[UR56] ;  /* 0x000038303a0075b4 */ /* 0x0005e20008019000 */
[----:B------:R-:W-:Y:S01]  /*1af0*/  @UP2 UIADD3 UR42, UPT, UPT, UR53, URZ, URZ ;  /* 0x000000ff352a2290 */ /* 0x000fe2000fffe0ff */
[----:B------:R-:W-:Y:S01]  /*1b00*/  UMOV UR28, UR52 ;  /* 0x00000034001c7c82 */ /* 0x000fe20008000000 */
[----:B------:R-:W-:Y:S01]  /*1b10*/  UMOV UR29, UR53 ;  /* 0x00000035001d7c82 */ /* 0x000fe20008000000 */
[----:B------:R-:W-:Y:S01]  /*1b20*/  UMOV UR27, UR34 ;  /* 0x00000022001b7c82 */ /* 0x000fe20008000000 */
[----:B------:R-:W-:Y:S01]  /*1b30*/  UMOV UR17, UR33 ;  /* 0x0000002100117c82 */ /* 0x000fe20008000000 */
[----:B------:R-:W-:Y:S01]  /*1b40*/  UMOV UR20, UR52 ;  /* 0x0000003400147c82 */ /* 0x000fe20008000000 */
[----:B------:R3:W-:Y:S01]  /*1b50*/  UTMALDG.4D [UR24], [UR58], desc[UR56] ;  /* 0x000038183a0075b4 */ /* 0x0007e20008019000 */
[----:B------:R-:W-:Y:S01]  /*1b60*/  UISETP.NE.AND UP0, UPT, UR42, UR40, UPT ;  /* 0x000000282a00728c */ /* 0x000fe2000bf05270 */
[----:B------:R-:W-:Y:S01]  /*1b70*/  UMOV UR21, UR53 ;  /* 0x0000003500157c82 */ /* 0x000fe20008000000 */
[----:B------:R-:W-:Y:S01]  /*1b80*/  UMOV UR19, UR34 ;  /* 0x0000002200137c82 */ /* 0x000fe20008000000 */
[----:B------:R-:W-:Y:S01]  /*1b90*/  UMOV UR12, UR52 ;  /* 0x00000034000c7c82 */ /* 0x000fe20008000000 */
[----:B------:R-:W-:Y:S01]  /*1ba0*/  UMOV UR13, UR53 ;  /* 0x00000035000d7c82 */ /* 0x000fe20008000000 */
[----:B------:R-:W-:Y:S01]  /*1bb0*/  UMOV UR9, UR33 ;  /* 0x0000002100097c82 */ /* 0x000fe20008000000 */
[----:B------:R3:W-:Y:S01]  /*1bc0*/  UTMALDG.4D [UR16], [UR58], desc[UR56] ;  /* 0x000038103a0075b4 */ /* 0x0007e20008019000 */
[----:B------:R-:W-:Y:S01]  /*1bd0*/  UMOV UR11, UR34 ;  /* 0x00000022000b7c82 */ /* 0x000fe20008000000 */
[----:B-1----:R-:W-:Y:S03]  /*1be0*/  UMOV UR34, UR38 ;  /* 0x0000002600227c82 */ /* 0x002fe60008000000 */
[----:B------:R-:W-:Y:S01]  /*1bf0*/  @UP0 UIADD3 UR45, UPT, UPT, UR30, URZ, URZ ;  /* 0x000000ff1e2d0290 */ /* 0x000fe2000fffe0ff */
[----:B------:R3:W-:Y:S06]  /*1c00*/  UTMALDG.4D [UR8], [UR58], desc[UR56] ;  /* 0x000038083a0075b4 */ /* 0x0007ec0008019000 */
[----:B------:R-:W-:Y:S01]  /*1c10*/  UMOV UR30, UR45 ;  /* 0x0000002d001e7c82 */ /* 0x000fe20008000000 */
[----:B--2---:R-:W-:Y:S02]  /*1c20*/  USEL UR53, UR42, URZ, UP0 ;  /* 0x000000ff2a357287 */ /* 0x004fe40008000000 */
[----:B------:R-:W-:Y:S02]  /*1c30*/  UISETP.NE.AND UP0, UPT, UR44, UR31, UPT ;  /* 0x0000001f2c00728c */ /* 0x000fe4000bf05270 */
[----:B------:R-:W-:Y:S07]  /*1c40*/  USEL UR52, UR43, URZ, UP2 ;  /* 0x000000ff2b347287 */ /* 0x000fee0009000000 */
[----:B---3--:R-:W-:Y:S05]  /*1c50*/  BRA.U UP0, `(.L_x_22) ;  /* 0xfffffff900e07547 */ /* 0x008fea000b83ffff */
.L_x_17:
[----:B------:R-:W-:Y:S01]  /*1c60*/  ULEA UR4, UR38, UR22, 0x3 ;  /* 0x0000001626047291 */ /* 0x000fe2000f8e18ff */
[----:B-1----:R-:W-:Y:S01]  /*1c70*/  MOV R2, UR39 ;  /* 0x0000002700027c02 */ /* 0x002fe20008000f00 */
[----:B------:R-:W-:Y:S01]  /*1c80*/  @!P0 SYNCS.ARRIVE.TRANS64.A1T0 RZ, [UR22+0xc8], RZ ;  /* 0x0000c8ffffff89a7 */ /* 0x000fe20008100016 */
[----:B------:R-:W-:Y:S02]  /*1c90*/  UISETP.GE.AND UP0, UPT, UR46, 0x1, UPT ;  /* 0x000000012e00788c */ /* 0x000fe4000bf06270 */
[----:B------:R-:W-:-:S04]  /*1ca0*/  SHF.L.U32 R2, R2, 0x1f, RZ ;  /* 0x0000001f02027819 */ /* 0x000fc800000006ff */
[----:B------:R1:W3:Y:S03]  /*1cb0*/  SYNCS.PHASECHK.TRANS64.TRYWAIT P1, [UR4+0x40], R2 ;  /* 0x00004002ff0075a7 */ /* 0x0002e60008021104 */
[----:B------:R-:W-:Y:S05]  /*1cc0*/  BRA.U !UP0, `(.L_x_23) ;  /* 0x0000000508c87547 */ /* 0x000fea000b800000 */
[----:B------:R-:W4:Y:S01]  /*1cd0*/  LDC.64 R8, c[0x0][0x480] ;  /* 0x00012000ff087b82 */ /* 0x000f220000000a00 */
[----:B------:R-:W-:Y:S01]  /*1ce0*/  UIADD3 UR31, UPT, UPT, UR46, UR31, URZ ;  /* 0x0000001f2e1f7290 */ /* 0x000fe2000fffe0ff */
[----:B------:R-:W2:Y:S01]  /*1cf0*/  LDCU UR49, c[0x0][0x390] ;  /* 0x00007200ff3177ac */ /* 0x000ea20008000800 */
[----:B------:R-:W2:Y:S05]  /*1d00*/  LDCU UR51, c[0x0][0x38c] ;  /* 0x00007180ff3377ac */ /* 0x000eaa0008000800 */
[----:B------:R-:W4:Y:S01]  /*1d10*/  LDC.64 R6, c[0x0][0x488] ;  /* 0x00012200ff067b82 */ /* 0x000f220000000a00 */
[----:B------:R-:W2:Y:S01]  /*1d20*/  LDCU.64 UR14, c[0x0][0x4b8] ;  /* 0x00009700ff0e77ac */ /* 0x000ea20008000a00 */
[----:B------:R-:W-:-:S06]  /*1d30*/  UIADD3 UR26, UPT, UPT, UR50, 0x20, URZ ;  /* 0x00000020321a7890 */ /* 0x000fcc000fffe0ff */
[----:B-1----:R-:W1:Y:S01]  /*1d40*/  LDC.64 R2, c[0x0][0x490] ;  /* 0x00012400ff027b82 */ /* 0x002e620000000a00 */
[----:B------:R-:W-:Y:S02]  /*1d50*/  UIADD3 UR18, UPT, UPT, UR50, 0x40, URZ ;  /* 0x0000004032127890 */ /* 0x000fe4000fffe0ff */
[----:B------:R-:W-:Y:S01]  /*1d60*/  UIADD3 UR10, UPT, UPT, UR50, 0x60, URZ ;  /* 0x00000060320a7890 */ /* 0x000fe2000fffe0ff */
[----:B------:R-:W-:Y:S01]  /*1d70*/  UMOV UR58, UR46 ;  /* 0x0000002e003a7c82 */ /* 0x000fe20008000000 */
[----:B------:R-:W-:Y:S01]  /*1d80*/  UMOV UR32, UR38 ;  /* 0x0000002600207c82 */ /* 0x000fe20008000000 */
[----:B----4-:R-:W-:Y:S01]  /*1d90*/  IMAD.HI.U32 R9, R19, R9, RZ ;  /* 0x0000000913097227 */ /* 0x010fe200078e00ff */
[----:B------:R-:W-:Y:S01]  /*1da0*/  ISETP.NE.AND P0, PT, R8, 0x1, PT ;  /* 0x000000010800780c */ /* 0x000fe20003f05270 */
[----:B------:R-:W4:Y:S03]  /*1db0*/  LDC.64 R4, c[0x0][0x4b0] ;  /* 0x00012c00ff047b82 */ /* 0x000f260000000a00 */
[----:B------:R-:W-:-:S04]  /*1dc0*/  SHF.R.U32.HI R6, RZ, R6, R9 ;  /* 0x00000006ff067219 */ /* 0x000fc80000011609 */
        /* <DEDUP_REMOVED lines=10> */
[----:B----4-:R-:W-:Y:S02]  /*1e70*/  R2UR UR8, R4 ;  /* 0x00000000040872ca */ /* 0x010fe400000e0000 */
[----:B------:R-:W-:Y:S02]  /*1e80*/  R2UR UR9, R9 ;  /* 0x00000000090972ca */ /* 0x000fe400000e0000 */
[----:B------:R-:W-:-:S06]  /*1e90*/  R2UR UR6, R5 ;  /* 0x00000000050672ca */ /* 0x000fcc00000e0000 */
[----:B------:R-:W-:Y:S01]  /*1ea0*/  USEL UR45, UR4, UR45, !UP0 ;  /* 0x0000002d042d7287 */ /* 0x000fe2000c000000 */
[----:B------:R-:W4:Y:S05]  /*1eb0*/  LDCU.64 UR4, c[0x0][0x4d8] ;  /* 0x00009b00ff0477ac */ /* 0x000f2a0008000a00 */
[----:B------:R-:W-:-:S04]  /*1ec0*/  IMAD R12, RZ, RZ, -UR45 ;  /* 0x8000002dff0c7e24 */ /* 0x000fc8000f8e02ff */
[----:B------:R-:W-:Y:S01]  /*1ed0*/  IMAD R12, R7, R12, R6 ;  /* 0x0000000c070c7224 */ /* 0x000fe200078e0206 */
[----:B-1----:R-:W-:-:S04]  /*1ee0*/  R2UR UR43, R2 ;  /* 0x00000000022b72ca */ /* 0x002fc800000e0000 */
[----:B------:R-:W-:Y:S02]  /*1ef0*/  R2UR UR7, R12 ;  /* 0x000000000c0772ca */ /* 0x000fe400000e0000 */
[----:B------:R-:W-:-:S07]  /*1f00*/  R2UR UR44, R3 ;  /* 0x00000000032c72ca */ /* 0x000fce00000e0000 */
[----:B------:R-:W-:-:S06]  /*1f10*/  UIMAD UR43, UR9, UR8, UR43 ;  /* 0x00000008092b72a4 */ /* 0x000fcc000f8e022b */
[----:B--2-4-:R-:W-:-:S12]  /*1f20*/  UIMAD UR44, UR7, UR6, UR44 ;  /* 0x00000006072c72a4 */ /* 0x014fd8000f8e022c */
.L_x_28:
[----:B------:R-:W-:Y:S01]  /*1f30*/  @!P5 MOV R3, 0x6000 ;  /* 0x000060000003d802 */ /* 0x000fe20000000f00 */
[----:B------:R-:W-:Y:S01]  /*1f40*/  ULEA UR41, UR32, UR22, 0x3 ;  /* 0x0000001620297291 */ /* 0x000fe2000f8e18ff */
[----:B--23--:R-:W-:Y:S11]  /*1f50*/  @P1 BRA `(.L_x_24) ;  /* 0x0000000000101947 */ /* 0x00cff60003800000 */
[----:B------:R-:W-:Y:S04]  /*1f60*/  MOV R2, UR39 ;  /* 0x0000002700027c02 */ /* 0x000fe80008000f00 */
[----:B------:R-:W-:Y:S04]  /*1f70*/  SHF.L.U32 R5, R2, 0x1f, RZ ;  /* 0x0000001f02057819 */ /* 0x000fe800000006ff */
[----:B------:R-:W1:Y:S02]  /*1f80*/  SYNCS.PHASECHK.TRANS64.TRYWAIT P0, [UR41+0x40], R5 ;  /* 0x00004005ff0075a7 */ /* 0x000e640008001129 */
[----:B-1----:R-:W-:Y:S05]  /*1f90*/  @!P0 BRA `(.L_x_25) ;  /* 0x0000006800bc8947 */ /* 0x002fea0003800000 */
.L_x_24:
[----:B------:R2:W-:Y:S01]  /*1fa0*/  @!P5 SYNCS.ARRIVE.TRANS64 RZ, [UR41], R3 ;  /* 0x00000003ffffd9a7 */ /* 0x0005e20008000029 */
[----:B------:R-:W-:Y:S04]  /*1fb0*/  BSSY.RECONVERGENT B0, `(.L_x_26) ;  /* 0x0000003000007945 */ /* 0x000fe80003800200 */
[----:B------:R-:W-:Y:S05]  /*1fc0*/  @P4 BRA `(.L_x_27) ;  /* 0x0000000000044947 */ /* 0x000fea0003800000 */
[----:B------:R-:W-:Y:S05]  /*1fd0*/  BPT.TRAP 0x1 ;  /* 0x000000040000795c */ /* 0x000fea0000300000 */
.L_x_27:
[----:B------:R-:W-:Y:S05]  /*1fe0*/  BSYNC.RECONVERGENT B0 ;  /* 0x0000000000007941 */ /* 0x000fea0003800200 */
.L_x_26:
        /* <DEDUP_REMOVED lines=12> */
[----:B------:R-:W-:Y:S01]  /*20b0*/  USHF.L.U32 UR42, UR30, 0x5, URZ ;  /* 0x000000051e2a7899 */ /* 0x000fe200080006ff */
[----:B--2---:R-:W-:Y:S01]  /*20c0*/  SHF.L.U32 R3, R2, 0x1f, RZ ;  /* 0x0000001f02037819 */ /* 0x004fe200000006ff */
[----:B------:R-:W-:Y:S02]  /*20d0*/  UIADD3.X UR65, UPT, UPT, URZ, UR55, URZ, UP1, !UPT ;  /* 0x00000037ff417290 */ /* 0x000fe40008ffe4ff */
[----:B------:R-:W-:Y:S01]  /*20e0*/  UIADD3 UR40, UPT, UPT, UR40, 0x8800, URZ ;  /* 0x0000880028287890 */ /* 0x000fe2000fffe0ff */
[----:B------:R1:W2:Y:S01]  /*20f0*/  SYNCS.PHASECHK.TRANS64.TRYWAIT P1, [UR8+0x40], R3 ;  /* 0x00004003ff0075a7 */ /* 0x0002a20008021108 */
[----:B------:R-:W-:Y:S02]  /*2100*/  UPRMT UR66, UR59, 0x5410, URZ ;  /* 0x000054103b427896 */ /* 0x000fe400080000ff */
[----:B------:R-:W-:Y:S02]  /*2110*/  UIADD3 UR62, UP0, UPT, UR54, 0x180, URZ ;  /* 0x00000180363e7890 */ /* 0x000fe4000ff1e0ff */
[----:B------:R-:W-:Y:S02]  /*2120*/  ULEA UR8, UR32, UR22, 0xe ;  /* 0x0000001620087291 */ /* 0x000fe4000f8e70ff */
[----:B------:R-:W-:Y:S02]  /*2130*/  UIADD3.X UR63, UPT, UPT, URZ, UR55, URZ, UP0, !UPT ;  /* 0x00000037ff3f7290 */ /* 0x000fe400087fe4ff */
[----:B------:R-:W-:Y:S01]  /*2140*/  UIADD3 UR32, UPT, UPT, UR8, 0x18800, URZ ;  /* 0x0001880008207890 */ /* 0x000fe2000fffe0ff */
[----:B------:R-:W-:Y:S01]  /*2150*/  UTMALDG.4D.IM2COL [UR40], [UR64], UR66 ;  /* 0x00000028400073b4 */ /* 0x000fe20008058042 */
[----:B------:R-:W-:Y:S02]  /*2160*/  UIADD3 UR24, UPT, UPT, UR8, 0x19800, URZ ;  /* 0x0001980008187890 */ /* 0x000fe4000fffe0ff */
[----:B------:R-:W-:Y:S02]  /*2170*/  UIADD3 UR57, UPT, UPT, UR52, 0x1, URZ ;  /* 0x0000000134397890 */ /* 0x000fe4000fffe0ff */
[----:B------:R-:W-:Y:S02]  /*2180*/  UIADD3 UR16, UPT, UPT, UR8, 0x1a800, URZ ;  /* 0x0001a80008107890 */ /* 0x000fe4000fffe0ff */
[----:B------:R-:W-:Y:S02]  /*2190*/  UISETP.NE.AND UP1, UPT, UR57, UR51, UPT ;  /* 0x000000333900728c */ /* 0x000fe4000bf25270 */
[----:B------:R-:W-:Y:S02]  /*21a0*/  UIADD3 UR8, UPT, UPT, UR8, 0x1b800, URZ ;  /* 0x0001b80008087890 */ /* 0x000fe4000fffe0ff */
[----:B------:R-:W-:Y:S02]  /*21b0*/  UIADD3 UR56, UPT, UPT, UR53, 0x1, URZ ;  /* 0x0000000135387890 */ /* 0x000fe4000fffe0ff */
[----:B------:R-:W-:Y:S02]  /*21c0*/  UIADD3 UR59, UPT, UPT, UR30, 0x1, URZ ;  /* 0x000000011e3b7890 */ /* 0x000fe4000fffe0ff */
[----:B------:R-:W-:Y:S01]  /*21d0*/  UIADD3 UR67, UPT, UPT, UR58, -0x1, URZ ;  /* 0xffffffff3a437890 */ /* 0x000fe2000fffe0ff */
[----:B------:R-:W-:Y:S02]  /*21e0*/  UMOV UR60, 0x0 ;  /* 0x00000000003c7882 */ /* 0x000fe40000000000 */
[----:B------:R-:W-:Y:S01]  /*21f0*/  @UP1 UIADD3 UR56, UPT, UPT, UR53, URZ, URZ ;  /* 0x000000ff35381290 */ /* 0x000fe2000fffe0ff */
[----:B------:R-:W-:Y:S01]  /*2200*/  UMOV UR61, 0x10000000 ;  /* 0x10000000003d7882 */ /* 0x000fe20000000000 */
[----:B------:R-:W-:Y:S01]  /*2210*/  UMOV UR33, UR41 ;  /* 0x0000002900217c82 */ /* 0x000fe20008000000 */
        /* <DEDUP_REMOVED lines=14> */
[----:B------:R-:W-:Y:S01]  /*2300*/  UMOV UR19, UR42 ;  /* 0x0000002a00137c82 */ /* 0x000fe20008000000 */
[----:B------:R-:W-:Y:S01]  /*2310*/  UMOV UR12, UR52 ;  /* 0x00000034000c7c82 */ /* 0x000fe20008000000 */
[----:B------:R-:W-:Y:S01]  /*2320*/  UMOV UR13, UR53 ;  /* 0x00000035000d7c82 */ /* 0x000fe20008000000 */
[----:B------:R-:W-:Y:S01]  /*2330*/  UMOV UR9, UR41 ;  /* 0x0000002900097c82 */ /* 0x000fe20008000000 */
[----:B------:R-:W-:Y:S01]  /*2340*/  UMOV UR11, UR42 ;  /* 0x0000002a000b7c82 */ /* 0x000fe20008000000 */
[----:B------:R-:W-:Y:S01]  /*2350*/  @UP0 UIADD3 UR59, UPT, UPT, UR30, URZ, URZ ;  /* 0x000000ff1e3b0290 */ /* 0x000fe2000fffe0ff */
[----:B------:R1:W-:Y:S01]  /*2360*/  UTMALDG.4D [UR16], [UR62], desc[UR60] ;  /* 0x00003c103e0075b4 */ /* 0x0003e20008019000 */
[----:B------:R-:W-:Y:S02]  /*2370*/  USEL UR53, UR56, URZ, UP0 ;  /* 0x000000ff38357287 */ /* 0x000fe40008000000 */
[----:B------:R-:W-:Y:S02]  /*2380*/  UISETP.GT.U32.AND UP0, UPT, UR58, 0x1, UPT ;  /* 0x000000013a00788c */ /* 0x000fe4000bf04070 */
[----:B------:R-:W-:Y:S01]  /*2390*/  USEL UR52, UR57, URZ, UP1 ;  /* 0x000000ff39347287 */ /* 0x000fe20008800000 */
[----:B------:R-:W-:Y:S01]  /*23a0*/  UMOV UR58, UR67 ;  /* 0x00000043003a7c82 */ /* 0x000fe20008000000 */
[----:B------:R1:W-:Y:S01]  /*23b0*/  UTMALDG.4D [UR8], [UR62], desc[UR60] ;  /* 0x00003c083e0075b4 */ /* 0x0003e20008019000 */
[----:B------:R-:W-:Y:S01]  /*23c0*/  UMOV UR30, UR59 ;  /* 0x0000003b001e7c82 */ /* 0x000fe20008000000 */
[----:B---3--:R-:W-:Y:S03]  /*23d0*/  UMOV UR32, UR38 ;  /* 0x0000002600207c82 */ /* 0x008fe60008000000 */
[----:B-1----:R-:W-:Y:S05]  /*23e0*/  BRA.U UP0, `(.L_x_28) ;  /* 0xfffffff900d07547 */ /* 0x002fea000b83ffff */
.L_x_23:
[----:B------:R-:W-:Y:S01]  /*23f0*/  SHF.L.U32 R3, R10, 0x1f, RZ ;  /* 0x0000001f0a037819 */ /* 0x000fe200000006ff */
[----:B------:R-:W-:-:S03]  /*2400*/  NOP ;  /* 0x0000000000007918 */ /* 0x000fc60000000000 */
[----:B------:R-:W4:Y:S02]  /*2410*/  SYNCS.PHASECHK.TRANS64.TRYWAIT P0, [UR22+0xd0], R3 ;  /* 0x0000d003ff0075a7 */ /* 0x000f240008001116 */
[----:B----4-:R-:W-:Y:S05]  /*2420*/  @!P0 BRA `(.L_x_29) ;  /* 0x0000006400b08947 */ /* 0x010fea0003800000 */
.L_x_130:
[----:B------:R-:W4:Y:S01]  /*2430*/  LDS.128 R4, [UR22+0x110] ;  /* 0x00011016ff047984 */ /* 0x000f220008000c00 */
[----:B------:R-:W-:Y:S01]  /*2440*/  UIADD3 UR4, UPT, UPT, UR22, 0xd8, URZ ;  /* 0x000000d816047890 */ /* 0x000fe2000fffe0ff */
[----:B------:R-:W-:Y:S01]  /*2450*/  ISETP.GE.AND P0, PT, R26, 0x1, PT ;  /* 0x000000011a00780c */ /* 0x000fe20003f06270 */
[----:B------:R-:W-:Y:S01]  /*2460*/  @!PT LDS RZ, [RZ] ;  /* 0x00000000fffff984 */ /* 0x000fe20000000800 */
[----:B------:R-:W-:Y:S01]  /*2470*/  @!PT LDS RZ, [RZ] ;  /* 0x00000000fffff984 */ /* 0x000fe20000000800 */
[----:B------:R-:W-:Y:S01]  /*2480*/  @!PT LDS RZ, [RZ] ;  /* 0x00000000fffff984 */ /* 0x000fe20000000800 */
[----:B------:R-:W-:Y:S01]  /*2490*/  @!PT LDS RZ, [RZ] ;  /* 0x00000000fffff984 */ /* 0x000fe20000000800 */
[----:B------:R1:W-:Y:S06]  /*24a0*/  MEMBAR.ALL.CTA ;  /* 0x0000000000007992 */ /* 0x0003ec0000008000 */
[----:B-1----:R-:W1:Y:S01]  /*24b0*/  FENCE.VIEW.ASYNC.S ;  /* 0x00000000000073c6 */ /* 0x002e620000000000 */
[----:B------:R-:W-:-:S09]  /*24c0*/  UPRMT UR4, URZ, 0x654, UR4 ;  /* 0x00000654ff047896 */ /* 0x000fd20008000004 */
[----:B-1----:R-:W-:Y:S01]  /*24d0*/  SYNCS.ARRIVE.TRANS64.RED.A1T0 RZ, [UR4], RZ ;  /* 0x000000ffffff79a7 */ /* 0x002fe20008100404 */
[----:B----4-:R-:W-:-:S13]  /*24e0*/  LOP3.LUT P3, RZ, R6, 0x1, RZ, 0xc0, !PT ;  /* 0x0000000106ff7812 */ /* 0x010fda000786c0ff */
[----:B------:R-:W-:Y:S02]  /*24f0*/  @P3 MOV R15, R4 ;  /* 0x00000004000f3202 */ /* 0x000fe40000000f00 */
[----:B------:R-:W-:Y:S01]  /*2500*/  @P3 LOP3.LUT R13, R5, 0xffff, RZ, 0xc0, !PT ;  /* 0x0000ffff050d3812 */ /* 0x000fe200078ec0ff */
[----:B------:R-:W-:Y:S06]  /*2510*/  @!P0 BRA `(.L_x_30) ;  /* 0x0000000000b88947 */ /* 0x000fec0003800000 */
[----:B------:R-:W1:Y:S01]  /*2520*/  LDC.64 R4, c[0x0][0xb18] ;  /* 0x0002c600ff047b82 */ /* 0x000e620000000a00 */
[----:B--2---:R-:W-:-:S07]  /*2530*/  ISETP.NE.AND P2, PT, R26, 0x1, PT ;  /* 0x000000011a00780c */ /* 0x004fce0003f45270 */
[----:B------:R-:W2:Y:S08]  /*2540*/  LDC.64 R6, c[0x0][0xb10] ;  /* 0x0002c400ff067b82 */ /* 0x000eb00000000a00 */
[----:B------:R-:W4:Y:S08]  /*2550*/  LDC R8, c[0x0][0xb20] ;  /* 0x0002c800ff087b82 */ /* 0x000f300000000800 */
[----:B------:R-:W3:Y:S01]  /*2560*/  LDC R12, c[0x0][0xb0c] ;  /* 0x0002c300ff0c7b82 */ /* 0x000ee20000000800 */
[----:B-1----:R-:W-:Y:S01]  /*2570*/  IMAD.HI.U32 R9, R0, R5, RZ ;  /* 0x0000000500097227 */ /* 0x002fe200078e00ff */
[----:B------:R-:W-:-:S03]  /*2580*/  ISETP.NE.AND P0, PT, R4, 0x1, PT ;  /* 0x000000010400780c */ /* 0x000fc60003f05270 */
[----:B------:R-:W-:-:S03]  /*2590*/  IMAD.HI.U32 R5, R13, R5, RZ ;  /* 0x000000050d057227 */ /* 0x000fc600078e00ff */
[----:B------:R-:W1:Y:S01]  /*25a0*/  LDC.64 R2, c[0x0][0xb28] ;  /* 0x0002ca00ff027b82 */ /* 0x000e620000000a00 */
[----:B--2---:R-:W-:-:S04]  /*25b0*/  IMAD.HI.U32 R14, R11, R6, RZ ;  /* 0x000000060b0e7227 */ /* 0x004fc800078e00ff */
[----:B------:R-:W-:Y:S01]  /*25c0*/  IMAD.HI.U32 R16, R15, R6, RZ ;  /* 0x000000060f107227 */ /* 0x000fe200078e00ff */
[----:B------:R-:W-:Y:S02]  /*25d0*/  SHF.R.U32.HI R14, RZ, R7, R14 ;  /* 0x00000007ff0e7219 */ /* 0x000fe4000001160e */
[-C--:B----4-:R-:W-:Y:S02]  /*25e0*/  SHF.R.U32.HI R9, RZ, R8.reuse, R9 ;  /* 0x00000008ff097219 */ /* 0x090fe40000011609 */
[----:B------:R-:W-:Y:S02]  /*25f0*/  SHF.R.U32.HI R8, RZ, R8, R5 ;  /* 0x00000008ff087219 */ /* 0x000fe40000011605 */
[----:B------:R-:W-:Y:S02]  /*2600*/  SEL R9, R0, R9, !P0 ;  /* 0x0000000900097207 */ /* 0x000fe40004000000 */
[----:B------:R-:W-:Y:S02]  /*2610*/  SHF.R.U32.HI R16, RZ, R7, R16 ;  /* 0x00000007ff107219 */ /* 0x000fe40000011610 */
[----:B---3--:R-:W-:-:S02]  /*2620*/  ISETP.NE.AND P1, PT, R12, 0x1, PT ;  /* 0x000000010c00780c */ /* 0x008fc40003f25270 */
[----:B------:R-:W-:Y:S02]  /*2630*/  SEL R5, R13, R8, !P0 ;  /* 0x000000080d057207 */ /* 0x000fe40004000000 */
[----:B------:R-:W-:Y:S02]  /*2640*/  SEL R17, R11, R14, !P1 ;  /* 0x0000000e0b117207 */ /* 0x000fe40004800000 */
[----:B------:R-:W-:Y:S01]  /*2650*/  SEL R7, R15, R16, !P1 ;  /* 0x000000100f077207 */ /* 0x000fe20004800000 */
[----:B-1----:R-:W-:-:S04]  /*2660*/  IMAD.HI.U32 R14, R9, R2, RZ ;  /* 0x00000002090e7227 */ /* 0x002fc800078e00ff */
[----:B------:R-:W-:Y:S01]  /*2670*/  IMAD.HI.U32 R6, R17, R2, RZ ;  /* 0x0000000211067227 */ /* 0x000fe200078e00ff */
[----:B------:R-:W-:-:S04]  /*2680*/  @P2 SHF.R.U32.HI R9, RZ, R3, R14 ;  /* 0x00000003ff092219 */ /* 0x000fc8000001160e */
        /* <DEDUP_REMOVED lines=8> */
[----:B------:R-:W-:-:S04]  /*2710*/  @!P0 IMAD.HI.U32 R8, R7, R2, RZ ;  /* 0x0000000207088227 */ /* 0x000fc800078e00ff */
[----:B------:R-:W-:Y:S01]  /*2720*/  IMAD.MOV R2, RZ, RZ, -R6 ;  /* 0x000000ffff027224 */ /* 0x000fe200078e0a06 */
[----:B------:R-:W-:-:S03]  /*2730*/  @!P0 SHF.R.U32.HI R8, RZ, R3, R8 ;  /* 0x00000003ff088219 */ /* 0x000fc60000011608 */
[----:B------:R-:W-:Y:S01]  /*2740*/  IMAD R2, R26, R2, R5 ;  /* 0x000000021a027224 */ /* 0x000fe200078e0205 */
[----:B------:R-:W-:Y:S02]  /*2750*/  @!P0 SEL R3, R7, R8, !P2 ;  /* 0x0000000807038207 */ /* 0x000fe40005000000 */
[----:B------:R-:W-:-:S03]  /*2760*/  IADD3 R8, PT, PT, -R5, RZ, RZ ;  /* 0x000000ff05087210 */ /* 0x000fc60007ffe1ff */
[--C-:B------:R-:W-:Y:S02]  /*2770*/  @!P0 IMAD.IADD R6, R6, 0x1, -R3.reuse ;  /* 0x0000000106068824 */ /* 0x100fe400078e0a03 */
[----:B------:R-:W-:Y:S01]  /*2780*/  @!P0 IMAD R3, R2, R17, R3 ;  /* 0x0000001102038224 */ /* 0x000fe200078e0203 */
[----:B------:R-:W-:Y:S01]  /*2790*/  IADD3 R2, PT, PT, -R7, RZ, RZ ;  /* 0x000000ff07027210 */ /* 0x000fe20007ffe1ff */
[----:B------:R-:W-:Y:S02]  /*27a0*/  @!P0 IMAD R5, R26, R6, R7 ;  /* 0x000000061a058224 */ /* 0x000fe400078e0207 */
[----:B------:R-:W-:Y:S02]  /*27b0*/  IMAD R8, R4, R8, R13 ;  /* 0x0000000804087224 */ /* 0x000fe400078e020d */
[----:B------:R-:W-:Y:S02]  /*27c0*/  @!P0 IMAD.MOV.U32 R7, RZ, RZ, R3 ;  /* 0x000000ffff078224 */ /* 0x000fe400078e0003 */
[----:B------:R-:W-:-:S02]  /*27d0*/  IMAD R2, R12, R2, R15 ;  /* 0x000000020c027224 */ /* 0x000fc400078e020f */
[----:B------:R-:W-:Y:S02]  /*27e0*/  IMAD R13, R5, R4, R8 ;  /* 0x00000004050d7224 */ /* 0x000fe400078e0208 */
[----:B------:R-:W-:Y:S02]  /*27f0*/  IMAD R15, R7, R12, R2 ;  /* 0x0000000c070f7224 */ /* 0x000fe400078e0202 */
.L_x_30:
[----:B------:R-:W1:Y:S02]  /*2800*/  LDCU UR4, c[0x0][0xb30] ;  /* 0x00016600ff0477ac */ /* 0x000e640008000800 */
[----:B-1----:R-:W-:-:S09]  /*2810*/  UISETP.NE.AND UP0, UPT, UR4, 0x1, UPT ;  /* 0x000000010400788c */ /* 0x002fd2000bf05270 */
[----:B------:R-:W-:Y:S05]  /*2820*/  BRA.U UP0, `(.L_x_31) ;  /* 0x0000000100407547 */ /* 0x000fea000b800000 */
[----:B------:R-:W1:Y:S08]  /*2830*/  LDC.64 R4, c[0x0][0xb10] ;  /* 0x0002c400ff047b82 */ /* 0x000e700000000a00 */
[----:B------:R-:W4:Y:S08]  /*2840*/  LDC.64 R2, c[0x0][0xb18] ;  /* 0x0002c600ff027b82 */ /* 0x000f300000000a00 */
[----:B------:R-:W2:Y:S08]  /*2850*/  LDC R6, c[0x0][0xb20] ;  /* 0x0002c800ff067b82 */ /* 0x000eb00000000800 */
[----:B------:R-:W3:Y:S01]  /*2860*/  LDC R8, c[0x0][0xb0c] ;  /* 0x0002c300ff087b82 */ /* 0x000ee20000000800 */
[----:B-1----:R-:W-:-:S05]  /*2870*/  IMAD.HI.U32 R4, R15, R4, RZ ;  /* 0x000000040f047227 */ /* 0x002fca00078e00ff */
[----:B------:R-:W-:Y:S01]  /*2880*/  SHF.R.U32.HI R4, RZ, R5, R4 ;  /* 0x00000005ff047219 */ /* 0x000fe20000011604 */
[----:B----4-:R-:W-:Y:S01]  /*2890*/  IMAD.HI.U32 R3, R13, R3, RZ ;  /* 0x000000030d037227 */ /* 0x010fe200078e00ff */
[----:B------:R-:W-:-:S04]  /*28a0*/  ISETP.NE.AND P0, PT, R2, 0x1, PT ;  /* 0x000000010200780c */ /* 0x000fc80003f05270 */
[----:B--2---:R-:W-:-:S04]  /*28b0*/  SHF.R.U32.HI R6, RZ, R6, R3 ;  /* 0x00000006ff067219 */ /* 0x004fc80000011603 */
[----:B------:R-:W-:Y:S02]  /*28c0*/  SEL R3, R13, R6, !P0 ;  /* 0x000000060d037207 */ /* 0x000fe40004000000 */
[----:B---3--:R-:W-:-:S04]  /*28d0*/  ISETP.NE.AND P1, PT, R8, 0x1, PT ;  /* 0x000000010800780c */ /* 0x008fc80003f25270 */
[----:B------:R-:W-:-:S05]  /*28e0*/  SEL R4, R15, R4, !P1 ;  /* 0x000000040f047207 */ /* 0x000fca0004800000 */
[----:B------:R-:W-:Y:S02]  /*28f0*/  IMAD.IADD R5, R3, 0x1, -R4 ;  /* 0x0000000103057824 */ /* 0x000fe400078e0a04 */
[----:B------:R-:W-:Y:S02]  /*2900*/  IMAD.IADD R3, R4, 0x1, -R3 ;  /* 0x0000000104037824 */ /* 0x000fe400078e0a03 */
[----:B------:R-:W-:Y:S02]  /*2910*/  IMAD R15, R5, R8, R15 ;  /* 0x00000008050f7224 */ /* 0x000fe400078e020f */
[----:B------:R-:W-:-:S07]  /*2920*/  IMAD R13, R3, R2, R13 ;  /* 0x00000002030d7224 */ /* 0x000fce00078e020d */
.L_x_31:
[----:B------:R-:W-:Y:S01]  /*2930*/  UMOV UR44, UR31 ;  /* 0x0000001f002c7c82 */ /* 0x000fe20008000000 */
[----:B------:R-:W-:Y:S01]  /*2940*/  PLOP3.LUT P0, PT, PT, PT, PT, 0x80, 0x8 ;  /* 0x000000000008781c */ /* 0x000fe20003f0f070 */
[----:B------:R-:W-:Y:S01]  /*2950*/  IMAD.IADD R19, R15, 0x1, R84 ;  /* 0x000000010f137824 */ /* 0x000fe200078e0254 */
[----:B------:R-:W-:Y:S01]  /*2960*/  LOP3.LUT R10, R10, 0x1, RZ, 0x3c, !PT ;  /* 0x000000010a0a7812 */ /* 0x000fe200078e3cff */
[----:B------:R-:W-:Y:S01]  /*2970*/  IMAD.IADD R16, R13, 0x1, R78 ;  /* 0x000000010d107824 */ /* 0x000fe200078e024e */
[----:B------:R-:W-:Y:S09]  /*2980*/  @P3 BRA `(.L_x_32) ;  /* 0xffffffe800b83947 */ /* 0x000ff2000383ffff */
[----:B------:R-:W-:Y:S01]  /*2990*/  UIADD3 UR22, UPT, UPT, UR22, 0x40, URZ ;  /* 0x0000004016167890 */ /* 0x000fe2000fffe0ff */
[----:B------:R-:W-:-:S03]  /*29a0*/  MOV R3, UR39 ;  /* 0x0000002700037c02 */ /* 0x000fc60008000f00 */
[----:B------:R-:W-:Y:S01]  /*29b0*/  ULEA UR4, UR38, UR22, 0x3 ;  /* 0x0000001626047291 */ /* 0x000fe2000f8e18ff */
[----:B------:R-:W-:-:S08]  /*29c0*/  SHF.L.U32 R3, R3, 0x1f, RZ ;  /* 0x0000001f03037819 */ /* 0x000fd000000006ff */
[----:B------:R-:W1:Y:S02]  /*29d0*/  SYNCS.PHASECHK.TRANS64.TRYWAIT P0, [UR4], R3 ;  /* 0x00000003ff0075a7 */ /* 0x000e640008001104 */
[----:B-1----:R-:W-:Y:S05]  /*29e0*/  @!P0 BRA `(.L_x_33) ;  /* 0x0000006000588947 */ /* 0x002fea0003800000 */
.L_x_132:
[----:B------:R-:W-:-:S04]  /*29f0*/  UIADD3 UR6, UPT, UPT, UR38, 0x1, URZ ;  /* 0x0000000126067890 */ /* 0x000fc8000fffe0ff */
[----:B------:R-:W-:-:S04]  /*2a00*/  UISETP.NE.AND UP0, UPT, UR6, 0x8, UPT ;  /* 0x000000080600788c */ /* 0x000fc8000bf05270 */
[----:B------:R-:W-:Y:S02]  /*2a10*/  USEL UR5, URZ, 0x1, UP0 ;  /* 0x00000001ff057887 */ /* 0x000fe40008000000 */
[----:B------:R-:W-:Y:S02]  /*2a20*/  USEL UR6, UR6, URZ, UP0 ;  /* 0x000000ff06067287 */ /* 0x000fe40008000000 */
[----:B------:R-:W-:Y:S02]  /*2a30*/  ULOP3.LUT UR5, UR39, UR5, URZ, 0x3c, !UPT ;  /* 0x0000000527057292 */ /* 0x000fe4000f8e3cff */
[----:B------:R-:W-:-:S04]  /*2a40*/  ULEA UR4, UR6, UR22, 0x3 ;  /* 0x0000001606047291 */ /* 0x000fc8000f8e18ff */
[----:B-1----:R-:W-:-:S04]  /*2a50*/  MOV R3, UR5 ;  /* 0x0000000500037c02 */ /* 0x002fc80008000f00 */
[----:B------:R-:W-:-:S04]  /*2a60*/  SHF.L.U32 R3, R3, 0x1f, RZ ;  /* 0x0000001f03037819 */ /* 0x000fc800000006ff */
[----:B------:R-:W1:Y:S02]  /*2a70*/  SYNCS.PHASECHK.TRANS64.TRYWAIT P0, [UR4], R3 ;  /* 0x00000003ff0075a7 */ /* 0x000e640008001104 */
[----:B-1----:R-:W-:Y:S05]  /*2a80*/  @!P0 BRA `(.L_x_34) ;  /* 0x0000006000488947 */ /* 0x002fea0003800000 */
.L_x_134:
        /* <DEDUP_REMOVED lines=10> */
.L_x_136:
        /* <DEDUP_REMOVED lines=10> */
.L_x_138:
        /* <DEDUP_REMOVED lines=10> */
.L_x_140:
        /* <DEDUP_REMOVED lines=10> */
.L_x_142:
        /* <DEDUP_REMOVED lines=10> */
.L_x_144:
[----:B------:R-:W-:-:S04]  /*2db0*/  UIADD3 UR6, UPT, UPT, UR6, 0x1, URZ ;  /* 0x0000000106067890 */ /* 0x000fc8000fffe0ff */
[----:B------:R-:W-:-:S04]  /*2dc0*/  UISETP.NE.AND UP0, UPT, UR6, 0x8, UPT ;  /* 0x000000080600788c */ /* 0x000fc8000bf05270 */
[----:B------:R-:W-:Y:S02]  /*2dd0*/  USEL UR4, URZ, 0x1, UP0 ;  /* 0x00000001ff047887 */ /* 0x000fe40008000000 */
[----:B------:R-:W-:Y:S02]  /*2de0*/  USEL UR6, UR6, URZ, UP0 ;  /* 0x000000ff06067287 */ /* 0x000fe40008000000 */
[----:B------:R-:W-:Y:S02]  /*2df0*/  ULOP3.LUT UR4, UR5, UR4, URZ, 0x3c, !UPT ;  /* 0x0000000405047292 */ /* 0x000fe4000f8e3cff */
[----:B------:R-:W-:-:S04]  /*2e00*/  ULEA UR6, UR6, UR22, 0x3 ;  /* 0x0000001606067291 */ /* 0x000fc8000f8e18ff */
[----:B------:R-:W-:Y:S02]  /*2e10*/  IMAD.U32 R2, RZ, RZ, UR4 ;  /* 0x00000004ff027e24 */ /* 0x000fe4000f8e00ff */
[----:B-1----:R-:W-:-:S03]  /*2e20*/  MOV R0, UR6 ;  /* 0x0000000600007c02 */ /* 0x002fc60008000f00 */
[----:B------:R-:W-:-:S07]  /*2e30*/  SHF.L.U32 R3, R2, 0x1f, RZ ;  /* 0x0000001f02037819 */ /* 0x000fce00000006ff */
.L_x_40:
[----:B-1----:R1:W4:Y:S02]  /*2e40*/  SYNCS.PHASECHK.TRANS64.TRYWAIT P0, [R0+URZ], R3 ;  /* 0x00000003000075a7 */ /* 0x00232400080011ff */
[----:B----4-:R-:W-:Y:S05]  /*2e50*/  @!P0 NANOSLEEP.SYNCS 0x989680 ;  /* 0x009896800000895d */ /* 0x010fea0003900000 */
[----:B------:R-:W4:Y:S02]  /*2e60*/  @!P0 SYNCS.PHASECHK.TRANS64 P0, [R0+URZ], R3 ;  /* 0x00000003000085a7 */ /* 0x000f2400080010ff */
[----:B----4-:R-:W-:Y:S05]  /*2e70*/  @P0 EXIT ;  /* 0x000000000000094d */ /* 0x010fea0003800000 */
[----:B------:R-:W-:Y:S05]  /*2e80*/  BRA `(.L_x_40) ;  /* 0xfffffffc00ec7947 */ /* 0x000fea000383ffff */
.L_x_16:
[----:B------:R-:W-:-:S04]  /*2e90*/  UISETP.NE.AND UP1, UPT, UR45, URZ, UPT ;  /* 0x000000ff2d00728c */ /* 0x000fc8000bf25270 */
[----:B------:R-:W-:-:S09]  /*2ea0*/  UISETP.NE.OR UP1, UPT, UR8, 0x1, UP1 ;  /* 0x000000010800788c */ /* 0x000fd20008f25670 */
[----:B------:R-:W-:Y:S05]  /*2eb0*/  BRA.U UP1, `(.L_x_41) ;  /* 0x0000000101b07547 */ /* 0x000fea000b800000 */
[----:B------:R-:W-:Y:S01]  /*2ec0*/  UMOV UR4, 0x400 ;  /* 0x0000040000047882 */ /* 0x000fe20000000000 */
[----:B------:R-:W-:Y:S01]  /*2ed0*/  HFMA2 R3, -RZ, RZ, 0, 5.9604644775390625e-08 ;  /* 0x00000001ff037431 */ /* 0x000fe200000001ff */
[----:B------:R-:W-:Y:S01]  /*2ee0*/  ULEA UR45, UR45, UR4, 0x18 ;  /* 0x000000042d2d7291 */ /* 0x000fe2000f8ec0ff */
[----:B------:R-:W-:Y:S01]  /*2ef0*/  ISETP.NE.AND P0, PT, R2, RZ, PT ;  /* 0x000000ff0200720c */ /* 0x000fe20003f05270 */
[----:B------:R-:W-:Y:S02]  /*2f00*/  IMAD.MOV.U32 R8, RZ, RZ, RZ ;  /* 0x000000ffff087224 */ /* 0x000fe400078e00ff */
[----:B------:R-:W-:Y:S02]  /*2f10*/  UIADD3 UR6, UPT, UPT, UR45, 0xd8, URZ ;  /* 0x000000d82d067890 */ /* 0x000fe4000fffe0ff */
[----:B------:R-:W-:Y:S02]  /*2f20*/  UIADD3 UR7, UPT, UPT, UR45, 0xd0, URZ ;  /* 0x000000d02d077890 */ /* 0x000fe4000fffe0ff */
[----:B------:R-:W-:-:S12]  /*2f30*/  UPRMT UR6, URZ, 0x654, UR6 ;  /* 0x00000654ff067896 */ /* 0x000fd80008000006 */
.L_x_44:
[----:B------:R-:W-:Y:S01]  /*2f40*/  SHF.L.U32 R7, R3, 0x1f, RZ ;  /* 0x0000001f03077819 */ /* 0x000fe200000006ff */
[----:B------:R-:W-:Y:S02]  /*2f50*/  IMAD.U32 R9, RZ, RZ, UR7 ;  /* 0x00000007ff097e24 */ /* 0x000fe4000f8e00ff */
[----:B------:R-:W-:Y:S01]  /*2f60*/  @!P0 IMAD.MOV.U32 R5, RZ, RZ, 0x10 ;  /* 0x00000010ff058424 */ /* 0x000fe200078e00ff */
[----:B------:R-:W1:Y:S02]  /*2f70*/  SYNCS.PHASECHK.TRANS64.TRYWAIT P1, [UR45+0xd8], R7 ;  /* 0x0000d807ff0075a7 */ /* 0x000e64000802112d */
[----:B------:R-:W-:-:S04]  /*2f80*/  PRMT R9, R2, 0x654, R9 ;  /* 0x0000065402097816 */ /* 0x000fc80000000009 */
[----:B------:R-:W-:Y:S01]  /*2f90*/  SEL R0, R9, R0, !P0 ;  /* 0x0000000009007207 */ /* 0x000fe20004000000 */
[----:B-1----:R-:W-:Y:S06]  /*2fa0*/  @!P1 BRA `(.L_x_42) ;  /* 0x0000005c00909947 */ /* 0x002fec0003800000 */
.L_x_146:
[----:B------:R-:W-:Y:S01]  /*2fb0*/  UIADD3 UR4, UPT, UPT, UR45, 0x110, URZ ;  /* 0x000001102d047890 */ /* 0x000fe2000fffe0ff */
[----:B------:R2:W-:Y:S01]  /*2fc0*/  @!P0 SYNCS.ARRIVE.TRANS64.RED RZ, [R0+URZ], R5 ;  /* 0x0000000500ff89a7 */ /* 0x0005e200080004ff */
[----:B------:R-:W-:Y:S01]  /*2fd0*/  UIADD3 UR5, UPT, UPT, UR45, 0xd0, URZ ;  /* 0x000000d02d057890 */ /* 0x000fe2000fffe0ff */
[----:B------:R-:W-:-:S08]  /*2fe0*/  LOP3.LUT R3, R3, 0x1, RZ, 0x3c, !PT ;  /* 0x0000000103037812 */ /* 0x000fd000078e3cff */
[----:B------:R-:W-:Y:S06]  /*2ff0*/  UGETNEXTWORKID.BROADCAST [UR4], [UR5] ;  /* 0x00000000040073ca */ /* 0x000fec0008000100 */
[----:B--2---:R-:W-:-:S04]  /*3000*/  SHF.L.U32 R5, R8, 0x1f, RZ ;  /* 0x0000001f08057819 */ /* 0x004fc800000006ff */
[----:B------:R-:W2:Y:S02]  /*3010*/  SYNCS.PHASECHK.TRANS64.TRYWAIT P1, [UR45+0xd0], R5 ;  /* 0x0000d005ff0075a7 */ /* 0x000ea4000802112d */
[----:B--2---:R-:W-:Y:S05]  /*3020*/  @!P1 BRA `(.L_x_43) ;  /* 0x0000005c00889947 */ /* 0x004fea0003800000 */
.L_x_148:
[----:B-1----:R-:W1:Y:S01]  /*3030*/  LDS.128 R4, [UR45+0x110] ;  /* 0x0001102dff047984 */ /* 0x002e620008000c00 */
[----:B------:R-:W-:Y:S01]  /*3040*/  LOP3.LUT R8, R8, 0x1, RZ, 0x3c, !PT ;  /* 0x0000000108087812 */ /* 0x000fe200078e3cff */
[----:B------:R-:W-:Y:S01]  /*3050*/  @!PT LDS RZ, [RZ] ;  /* 0x00000000fffff984 */ /* 0x000fe20000000800 */
[----:B------:R-:W-:Y:S01]  /*3060*/  @!PT LDS RZ, [RZ] ;  /* 0x00000000fffff984 */ /* 0x000fe20000000800 */
[----:B------:R-:W-:Y:S01]  /*3070*/  @!PT LDS RZ, [RZ] ;  /* 0x00000000fffff984 */ /* 0x000fe20000000800 */
[----:B------:R-:W-:Y:S01]  /*3080*/  @!PT LDS RZ, [RZ] ;  /* 0x00000000fffff984 */ /* 0x000fe20000000800 */
[----:B------:R2:W-:Y:S06]  /*3090*/  MEMBAR.ALL.CTA ;  /* 0x0000000000007992 */ /* 0x0005ec0000008000 */
[----:B--2---:R-:W2:Y:S02]  /*30a0*/  FENCE.VIEW.ASYNC.S ;  /* 0x00000000000073c6 */ /* 0x004ea40000000000 */
[----:B--2---:R-:W-:Y:S01]  /*30b0*/  SYNCS.ARRIVE.TRANS64.RED.A1T0 RZ, [UR6], RZ ;  /* 0x000000ffffff79a7 */ /* 0x004fe20008100406 */
[----:B-1----:R-:W-:-:S13]  /*30c0*/  LOP3.LUT P1, RZ, R6, 0x1, RZ, 0xc0, !PT ;  /* 0x0000000106ff7812 */ /* 0x002fda000782c0ff */
[----:B------:R-:W-:Y:S05]  /*30d0*/  @P1 BRA `(.L_x_44) ;  /* 0xfffffffc00981947 */ /* 0x000fea000383ffff */
[----:B------:R-:W-:-:S04]  /*30e0*/  SHF.L.U32 R0, R3, 0x1f, RZ ;  /* 0x0000001f03007819 */ /* 0x000fc800000006ff */
[----:B------:R-:W1:Y:S02]  /*30f0*/  SYNCS.PHASECHK.TRANS64 P0, [UR45+0xd8], R0 ;  /* 0x0000d800ff0075a7 */ /* 0x000e64000800102d */
[----:B-1----:R-:W-:Y:S05]  /*3100*/  @P0 EXIT ;  /* 0x000000000000094d */ /* 0x002fea0003800000 */
[----:B------:R-:W-:-:S07]  /*3110*/  MOV R0, UR45 ;  /* 0x0000002d00007c02 */ /* 0x000fce0008000f00 */
.L_x_45:
[----:B-1----:R-:W-:-:S04]  /*3120*/  SHF.L.U32 R5, R3, 0x1f, RZ ;  /* 0x0000001f03057819 */ /* 0x002fc800000006ff */
[----:B------:R1:W2:Y:S03]  /*3130*/  SYNCS.PHASECHK.TRANS64.TRYWAIT P0, [R0+URZ+0xd8], R5 ;  /* 0x0000d805000075a7 */ /* 0x0002a600080011ff */
[----:B--2---:R-:W-:Y:S05]  /*3140*/  @!P0 NANOSLEEP.SYNCS 0x989680 ;  /* 0x009896800000895d */ /* 0x004fea0003900000 */
[----:B------:R-:W2:Y:S02]  /*3150*/  @!P0 SYNCS.PHASECHK.TRANS64 P0, [R0+URZ+0xd8], R5 ;  /* 0x0000d805000085a7 */ /* 0x000ea400080010ff */
[----:B--2---:R-:W-:Y:S05]  /*3160*/  @P0 EXIT ;  /* 0x000000000000094d */ /* 0x004fea0003800000 */
[----:B------:R-:W-:Y:S05]  /*3170*/  BRA `(.L_x_45) ;  /* 0xfffffffc00e87947 */ /* 0x000fea000383ffff */
.L_x_41:
[----:B------:R-:W-:-:S09]  /*3180*/  UISETP.NE.AND UP1, UPT, UR8, URZ, UPT ;  /* 0x000000ff0800728c */ /* 0x000fd2000bf25270 */
[----:B------:R-:W-:Y:S05]  /*3190*/  BRA.U UP1, `(.L_x_46) ;  /* 0x0000000d01787547 */ /* 0x000fea000b800000 */
[----:B------:R-:W-:Y:S01]  /*31a0*/  UMOV UR4, 0x40 ;  /* 0x0000004000047882 */ /* 0x000fe20000000000 */
[----:B------:R-:W-:Y:S01]  /*31b0*/  NOP ;  /* 0x0000000000007918 */ /* 0x000fe20000000000 */
[----:B------:R-:W-:Y:S01]  /*31c0*/  ULEA UR4, UR45, UR4, 0x18 ;  /* 0x000000042d047291 */ /* 0x000fe2000f8ec0ff */
[----:B------:R-:W-:Y:S02]  /*31d0*/  UMOV UR5, 0x400 ;  /* 0x0000040000057882 */ /* 0x000fe40000000000 */
[----:B------:R-:W-:-:S06]  /*31e0*/  ULEA UR45, UR45, UR5, 0x18 ;  /* 0x000000052d2d7291 */ /* 0x000fcc000f8ec0ff */
[----:B------:R-:W1:Y:S02]  /*31f0*/  LDS.U8 R0, [UR4+0x1c] ;  /* 0x00001c04ff007984 */ /* 0x000e640008000000 */
[----:B-1----:R-:W-:-:S13]  /*3200*/  ISETP.NE.AND P0, PT, R0, RZ, PT ;  /* 0x000000ff0000720c */ /* 0x002fda0003f05270 */
[----:B------:R-:W-:Y:S05]  /*3210*/  @P0 BRA `(.L_x_47) ;  /* 0x0000000000580947 */ /* 0x000fea0003800000 */
[----:B------:R-:W-:-:S13]  /*3220*/  ELECT P0, URZ, PT ;  /* 0x0000000000ff782f */ /* 0x000fda0003800000 */
[----:B------:R-:W-:Y:S05]  /*3230*/  @!P0 BRA `(.L_x_48) ;  /* 0x0000000000608947 */ /* 0x000fea0003800000 */
[----:B------:R-:W-:Y:S01]  /*3240*/  UMOV UR5, 0x10 ;  /* 0x0000001000057882 */ /* 0x000fe20000000000 */
[----:B------:R-:W-:Y:S01]  /*3250*/  HFMA2 R0, -RZ, RZ, 0, 5.9604644775390625e-08 ;  /* 0x00000001ff007431 */ /* 0x000fe200000001ff */
[----:B------:R-:W-:-:S03]  /*3260*/  MOV R2, 0xffff ;  /* 0x0000ffff00027802 */ /* 0x000fc60000000f00 */
[----:B------:R-:W-:Y:S04]  /*3270*/  DEPBAR.LE SB1, 0x36 ;  /* 0x00009d800000791a */ /* 0x000fe80000000000 */
[----:B------:R-:W1:Y:S02]  /*3280*/  UTCATOMSWS.FIND_AND_SET.ALIGN UP0, UR5, UR5 ;  /* 0x00000005000575e3 */ /* 0x000e640008000800 */
[----:B-1----:R-:W-:Y:S01]  /*3290*/  MOV R3, UR5 ;  /* 0x0000000500037c02 */ /* 0x002fe20008000f00 */
[----:B------:R-:W-:Y:S06]  /*32a0*/  BRA.U UP0, `(.L_x_49) ;  /* 0x0000000100187547 */ /* 0x000fec000b800000 */
.L_x_50:
[----:B------:R-:W-:Y:S05]  /*32b0*/  NANOSLEEP 0x64 ;  /* 0x000000640000795d */ /* 0x000fea0003800000 */
[----:B------:R-:W-:-:S05]  /*32c0*/  UMOV UR5, 0x10 ;  /* 0x0000001000057882 */ /* 0x000fca0000000000 */
[----:B------:R-:W-:Y:S04]  /*32d0*/  DEPBAR.LE SB1, 0x36 ;  /* 0x00009d800000791a */ /* 0x000fe80000000000 */
[----:B------:R-:W1:Y:S02]  /*32e0*/  UTCATOMSWS.FIND_AND_SET.ALIGN UP0, UR5, UR5 ;  /* 0x00000005000575e3 */ /* 0x000e640008000800 */
[----:B-1----:R-:W-:Y:S01]  /*32f0*/  MOV R3, UR5 ;  /* 0x0000000500037c02 */ /* 0x002fe20008000f00 */
[----:B------:R-:W-:Y:S05]  /*3300*/  BRA.U !UP0, `(.L_x_50) ;  /* 0xfffffffd08e87547 */ /* 0x000fea000b83ffff */
.L_x_49:
[-C--:B------:R-:W-:Y:S02]  /*3310*/  SHF.L.U32 R2, R2, R3.reuse, RZ ;  /* 0x0000000302027219 */ /* 0x080fe400000006ff */
[----:B------:R-:W-:Y:S01]  /*3320*/  SHF.L.U32 R0, R0, R3, RZ ;  /* 0x0000000300007219 */ /* 0x000fe200000006ff */
[----:B------:R-:W-:Y:S02]  /*3330*/  IMAD.SHL.U32 R3, R3, 0x20, RZ ;  /* 0x0000002003037824 */ /* 0x000fe400078e00ff */
[----:B------:R1:W-:Y:S04]  /*3340*/  ATOMS.OR RZ, [UR4+0x14], R2 ;  /* 0x00001402ffff798c */ /* 0x0003e8000b000004 */
[----:B------:R1:W-:Y:S04]  /*3350*/  ATOMS.OR RZ, [UR4+0x18], R0 ;  /* 0x00001800ffff798c */ /* 0x0003e8000b000004 */
[----:B------:R1:W-:Y:S01]  /*3360*/  STS [UR45+0x120], R3 ;  /* 0x00012003ff007988 */ /* 0x0003e2000800082d */
[----:B------:R-:W-:Y:S05]  /*3370*/  BRA `(.L_x_48) ;  /* 0x0000000000107947 */ /* 0x000fea0003800000 */
.L_x_47:
[----:B------:R-:W-:Y:S02]  /*3380*/  MOV R0, 0xffffffff ;  /* 0xffffffff00007802 */ /* 0x000fe40000000f00 */
[----:B------:R-:W-:-:S03]  /*3390*/  MOV R2, 0x33c0 ;  /* 0x000033c000027802 */ /* 0x000fc60000000f00 */
[----:B------:R1:W-:Y:S04]  /*33a0*/  STS [UR45+0x120], R0 ;  /* 0x00012000ff007988 */ /* 0x0003e8000800082d */
[----:B-1-3-5:R-:W-:Y:S05]  /*33b0*/  CALL.REL.NOINC `($__internal_1_$__cuda_sm10x_tcgen05_guardrail_trap_phase_invalid_during_alloc) ;  /* 0x0000006000987944 */ /* 0x02afea0003c00000 */
.L_x_48:
[----:B------:R-:W-:Y:S05]  /*33c0*/  WARPSYNC.ALL ;  /* 0x0000000000007948 */ /* 0x000fea0003800000 */
[----:B------:R-:W2:Y:S01]  /*33d0*/  S2UR UR6, SR_CgaCtaId ;  /* 0x00000000000679c3 */ /* 0x000ea20000008800 */
[----:B------:R-:W-:Y:S01]  /*33e0*/  UMOV UR4, 0x400 ;  /* 0x0000040000047882 */ /* 0x000fe20000000000 */
[----:B------:R-:W-:-:S06]  /*33f0*/  NOP ;  /* 0x0000000000007918 */ /* 0x000fcc0000000000 */
[----:B------:R-:W-:Y:S06]  /*3400*/  BAR.ARV 0x6, 0xa0 ;  /* 0x0182800000007b1d */ /* 0x000fec0000002000 */
[----:B------:R-:W-:Y:S01]  /*3410*/  IMAD.MOV.U32 R10, RZ, RZ, 0x1 ;  /* 0x00000001ff0a7424 */ /* 0x000fe200078e00ff */
[----:B------:R-:W-:Y:S01]  /*3420*/  CS2R R8, SRZ ;  /* 0x0000000000087805 */ /* 0x000fe2000001ff00 */
[----:B------:R-:W-:Y:S01]  /*3430*/  UMOV UR15, URZ ;  /* 0x000000ff000f7c82 */ /* 0x000fe20008000000 */
[----:B------:R-:W-:Y:S01]  /*3440*/  UMOV UR14, URZ ;  /* 0x000000ff000e7c82 */ /* 0x000fe20008000000 */
[----:B------:R-:W-:Y:S01]  /*3450*/  UMOV UR24, 0x0 ;  /* 0x0000000000187882 */ /* 0x000fe20000000000 */
[----:B------:R-:W-:Y:S01]  /*3460*/  UMOV UR25, 0x4210910 ;  /* 0x0421091000197882 */ /* 0x000fe20000000000 */
[----:B------:R-:W-:Y:S01]  /*3470*/  UMOV UR22, 0x0 ;  /* 0x0000000000167882 */ /* 0x000fe20000000000 */
[----:B------:R-:W-:Y:S01]  /*3480*/  UMOV UR23, 0x4210910 ;  /* 0x0421091000177882 */ /* 0x000fe20000000000 */
[----:B------:R-:W-:Y:S01]  /*3490*/  UMOV UR20, 0x0 ;  /* 0x0000000000147882 */ /* 0x000fe20000000000 */
[----:B------:R-:W-:Y:S01]  /*34a0*/  UMOV UR21, 0x4210910 ;  /* 0x0421091000157882 */ /* 0x000fe20000000000 */
[----:B--2---:R-:W-:Y:S01]  /*34b0*/  ULEA UR6, UR6, UR4, 0x18 ;  /* 0x0000000406067291 */ /* 0x004fe2000f8ec0ff */
[----:B------:R-:W2:Y:S03]  /*34c0*/  LDCU.64 UR4, c[0x0][0x388] ;  /* 0x00007100ff0477ac */ /* 0x000ea60008000a00 */
[----:B------:R-:W-:-:S02]  /*34d0*/  UIADD3 UR9, UPT, UPT, UR6, 0x8800, URZ ;  /* 0x0000880006097890 */ /* 0x000fc4000fffe0ff */
[----:B------:R-:W-:-:S03]  /*34e0*/  UIADD3 UR10, UPT, UPT, UR6, 0x18800, URZ ;  /* 0x00018800060a7890 */ /* 0x000fc6000fffe0ff */
[----:B------:R-:W1:Y:S01]  /*34f0*/  LDS R11, [UR6+0x120] ;  /* 0x00012006ff0b7984 */ /* 0x000e620008000800 */
[----:B------:R-:W-:Y:S02]  /*3500*/  USHF.R.U32.HI UR9, URZ, 0x4, UR9 ;  /* 0x00000004ff097899 */ /* 0x000fe40008011609 */
[----:B------:R-:W-:Y:S02]  /*3510*/  USHF.R.U32.HI UR10, URZ, 0x4, UR10 ;  /* 0x00000004ff0a7899 */ /* 0x000fe4000801160a */
[----:B------:R-:W-:Y:S02]  /*3520*/  ULOP3.LUT UR9, UR9, 0x3fff, URZ, 0xc0, !UPT ;  /* 0x00003fff09097892 */ /* 0x000fe4000f8ec0ff */
[----:B------:R-:W-:Y:S02]  /*3530*/  ULOP3.LUT UR10, UR10, 0x3fff, URZ, 0xc0, !UPT ;  /* 0x00003fff0a0a7892 */ /* 0x000fe4000f8ec0ff */
[----:B------:R-:W-:Y:S02]  /*3540*/  ULOP3.LUT UR9, UR9, 0x10000, URZ, 0xfc, !UPT ;  /* 0x0001000009097892 */ /* 0x000fe4000f8efcff */
[----:B--2---:R-:W-:-:S02]  /*3550*/  UIADD3 UR7, UPT, UPT, UR4, 0x1f, URZ ;  /* 0x0000001f04077890 */ /* 0x004fc4000fffe0ff */
[----:B------:R-:W-:Y:S02]  /*3560*/  ULOP3.LUT UR10, UR10, 0x1000000, URZ, 0xfc, !UPT ;  /* 0x010000000a0a7892 */ /* 0x000fe4000f8efcff */
[----:B------:R-:W-:Y:S01]  /*3570*/  USHF.R.S32.HI UR4, URZ, 0x1f, UR7 ;  /* 0x0000001fff047899 */ /* 0x000fe20008011407 */
[----:B------:R-:W-:Y:S01]  /*3580*/  UMOV UR18, 0x0 ;  /* 0x0000000000127882 */ /* 0x000fe20000000000 */
[----:B------:R-:W-:Y:S02]  /*3590*/  UMOV UR19, 0x4210910 ;  /* 0x0421091000137882 */ /* 0x000fe40000000000 */
[----:B------:R-:W-:-:S04]  /*35a0*/  ULEA.HI UR7, UR4, UR7, URZ, 0x5 ;  /* 0x0000000704077291 */ /* 0x000fc8000f8f28ff */
[----:B------:R-:W-:-:S03]  /*35b0*/  USHF.R.S32.HI UR7, URZ, 0x5, UR7 ;  /* 0x00000005ff077899 */ /* 0x000fc60008011407 */
[----:B------:R-:W2:Y:S01]  /*35c0*/  LDCU UR4, c[0x0][0x390] ;  /* 0x00007200ff0477ac */ /* 0x000ea20008000800 */
[----:B------:R-:W-:Y:S02]  /*35d0*/  UIMAD UR7, UR7, UR5, URZ ;  /* 0x00000005070772a4 */ /* 0x000fe4000f8e02ff */
[----:B------:R-:W-:-:S04]  /*35e0*/  UIADD3 UR5, UPT, UPT, UR6, 0xd8, URZ ;  /* 0x000000d806057890 */ /* 0x000fc8000fffe0ff */
[----:B------:R-:W-:Y:S01]  /*35f0*/  UPRMT UR5, URZ, 0x654, UR5 ;  /* 0x00000654ff057896 */ /* 0x000fe20008000005 */
[C---:B-1----:R-:W-:Y:S01]  /*3600*/  VIADD R3, R11.reuse, 0x80 ;  /* 0x000000800b037836 */ /* 0x042fe20000000000 */
[----:B------:R-:W-:Y:S01]  /*3610*/  LOP3.LUT R2, R11, 0xffff, RZ, 0xc0, !PT ;  /* 0x0000ffff0b027812 */ /* 0x000fe200078ec0ff */
[----:B--2---:R-:W-:-:S03]  /*3620*/  UIMAD UR4, UR7, UR4, URZ ;  /* 0x00000004070472a4 */ /* 0x004fc6000f8e02ff */
[----:B------:R-:W-:Y:S01]  /*3630*/  LOP3.LUT R3, R3, 0xffff, RZ, 0xc0, !PT ;  /* 0x0000ffff03037812 */ /* 0x000fe200078ec0ff */
[----:B------:R-:W-:-:S04]  /*3640*/  UIADD3 UR16, UPT, UPT, UR4, -0x1, URZ ;  /* 0xffffffff04107890 */ /* 0x000fc8000fffe0ff */
[----:B------:R1:W-:Y:S01]  /*3650*/  STL.64 [R1], R2 ;  /* 0x0000000201007387 */ /* 0x0003e20000100a00 */
[----:B------:R-:W-:-:S11]  /*3660*/  UISETP.GE.AND UP2, UPT, UR4, 0x1, UPT ;  /* 0x000000010400788c */ /* 0x000fd6000bf46270 */
.L_x_57:
[----:B-1----:R-:W-:-:S04]  /*3670*/  SHF.L.U32 R3, R9, 0x1f, RZ ;  /* 0x0000001f09037819 */ /* 0x002fc800000006ff */
[----:B------:R-:W1:Y:S02]  /*3680*/  SYNCS.PHASECHK.TRANS64.TRYWAIT P0, [UR6+0xd0], R3 ;  /* 0x0000d003ff0075a7 */ /* 0x000e640008001106 */
[----:B-12-4-:R-:W-:Y:S05]  /*3690*/  @!P0 BRA `(.L_x_51) ;  /* 0x0000005800048947 */ /* 0x016fea0003800000 */
.L_x_150:
[----:B------:R-:W2:Y:S01]  /*36a0*/  LDS.128 R4, [UR6+0x110] ;  /* 0x00011006ff047984 */ /* 0x000ea20008000c00 */
[----:B------:R-:W-:Y:S01]  /*36b0*/  ULEA UR8, UR15, UR6, 0x3 ;  /* 0x000000060f087291 */ /* 0x000fe2000f8e18ff */
[----:B-1----:R-:W-:Y:S01]  /*36c0*/  SHF.L.U32 R3, R10, 0x1f, RZ ;  /* 0x0000001f0a037819 */ /* 0x002fe200000006ff */
[----:B------:R-:W-:Y:S01]  /*36d0*/  @!PT LDS RZ, [RZ] ;  /* 0x00000000fffff984 */ /* 0x000fe20000000800 */
[----:B------:R-:W-:Y:S01]  /*36e0*/  @!PT LDS RZ, [RZ] ;  /* 0x00000000fffff984 */ /* 0x000fe20000000800 */
[----:B------:R-:W-:Y:S01]  /*36f0*/  @!PT LDS RZ, [RZ] ;  /* 0x00000000fffff984 */ /* 0x000fe20000000800 */
[----:B------:R-:W-:Y:S01]  /*3700*/  @!PT LDS RZ, [RZ] ;  /* 0x00000000fffff984 */ /* 0x000fe20000000800 */
[----:B------:R1:W-:Y:S06]  /*3710*/  MEMBAR.ALL.CTA ;  /* 0x0000000000007992 */ /* 0x0003ec0000008000 */
[----:B-1----:R-:W1:Y:S02]  /*3720*/  FENCE.VIEW.ASYNC.S ;  /* 0x00000000000073c6 */ /* 0x002e640000000000 */
[----:B-1----:R-:W-:Y:S01]  /*3730*/  SYNCS.ARRIVE.TRANS64.RED.A1T0 RZ, [UR5], RZ ;  /* 0x000000ffffff79a7 */ /* 0x002fe20008100405 */
[----:B------:R-:W1:Y:S02]  /*3740*/  SYNCS.PHASECHK.TRANS64.TRYWAIT P0, [UR8+0xf0], R3 ;  /* 0x0000f003ff0075a7 */ /* 0x000e640008001108 */
[----:B-12---:R-:W-:Y:S05]  /*3750*/  @!P0 BRA `(.L_x_52) ;  /* 0x0000005400ec8947 */ /* 0x006fea0003800000 */
.L_x_152:
[----:B------:R-:W-:Y:S05]  /*3760*/  BRA.U !UP2, `(.L_x_53) ;  /* 0x000000010af07547 */ /* 0x000fea000b800000 */
[----:B-1----:R-:W-:Y:S01]  /*3770*/  IMAD.U32 R0, RZ, RZ, UR15 ;  /* 0x0000000fff007e24 */ /* 0x002fe2000f8e00ff */
[----:B------:R-:W-:-:S04]  /*3780*/  ULEA UR4, UR14, UR6, 0x3 ;  /* 0x000000060e047291 */ /* 0x000fc8000f8e18ff */
[----:B------:R-:W-:Y:S02]  /*3790*/  LEA R2, R0, R1, 0x2 ;  /* 0x0000000100027211 */ /* 0x000fe400078e10ff */
[----:B------:R-:W-:-:S04]  /*37a0*/  SHF.L.U32 R0, R8, 0x1f, RZ ;  /* 0x0000001f08007819 */ /* 0x000fc800000006ff */
[----:B------:R-:W5:Y:S01]  /*37b0*/  LDL R2, [R2] ;  /* 0x0000000002027983 */ /* 0x000f620000100800 */
[----:B------:R1:W2:Y:S01]  /*37c0*/  SYNCS.PHASECHK.TRANS64.TRYWAIT P2, [UR4], R0 ;  /* 0x00000000ff0075a7 */ /* 0x0002a20008041104 */
[----:B------:R-:W-:Y:S01]  /*37d0*/  UPLOP3.LUT UP3, UPT, UPT, UPT, UPT, 0x40, 0x4 ;  /* 0x000000000004789c */ /* 0x000fe20003f6e870 */
[----:B------:R-:W-:Y:S01]  /*37e0*/  UMOV UR13, UR16 ;  /* 0x00000010000d7c82 */ /* 0x000fe20008000000 */
[----:B------:R-:W-:-:S09]  /*37f0*/  UMOV UR12, UR14 ;  /* 0x0000000e000c7c82 */ /* 0x000fd20008000000 */
.L_x_56:
[----:B----4-:R-:W-:Y:S01]  /*3800*/  ULEA UR7, UR12, UR6, 0x3 ;  /* 0x000000060c077291 */ /* 0x010fe2000f8e18ff */
[----:B-12---:R-:W-:Y:S11]  /*3810*/  @P2 BRA `(.L_x_54) ;  /* 0x00000000000c2947 */ /* 0x006ff60003800000 */
[----:B------:R-:W-:Y:S04]  /*3820*/  SHF.L.U32 R3, R8, 0x1f, RZ ;  /* 0x0000001f08037819 */ /* 0x000fe800000006ff */
[----:B------:R-:W2:Y:S02]  /*3830*/  SYNCS.PHASECHK.TRANS64.TRYWAIT P0, [UR7], R3 ;  /* 0x00000003ff0075a7 */ /* 0x000ea40008001107 */
[----:B--2---:R-:W-:Y:S05]  /*3840*/  @!P0 BRA `(.L_x_55) ;  /* 0x0000005400c88947 */ /* 0x004fea0003800000 */
.L_x_54:
[----:B------:R-:W-:Y:S01]  /*3850*/  UISETP.NE.AND UP0, UPT, UR13, URZ, UPT ;  /* 0x000000ff0d00728c */ /* 0x000fe2000bf05270 */
[----:B------:R-:W-:Y:S01]  /*3860*/  PLOP3.LUT P2, PT, PT, PT, PT, 0x80, 0x8 ;  /* 0x000000000008781c */ /* 0x000fe20003f4f070 */
[----:B------:R-:W-:Y:S01]  /*3870*/  UIADD3 UR14, UPT, UPT, UR12, 0x1, URZ ;  /* 0x000000010c0e7890 */ /* 0x000fe2000fffe0ff */
[----:B------:R-:W-:Y:S03]  /*3880*/  ELECT P1, URZ, PT ;  /* 0x0000000000ff782f */ /* 0x000fe60003820000 */
[----:B------:R-:W-:Y:S01]  /*3890*/  UISETP.NE.AND UP1, UPT, UR14, 0x8, UPT ;  /* 0x000000080e00788c */ /* 0x000fe2000bf25270 */
[----:B------:R-:W-:Y:S01]  /*38a0*/  PLOP3.LUT P0, PT, PT, PT, UP0, 0x80, 0x8 ;  /* 0x000000000008781c */ /* 0x000fe20003f0f008 */
[----:B------:R-:W-:Y:S02]  /*38b0*/  ULEA UR26, UR12, UR10, 0xa ;  /* 0x0000000a0c1a7291 */ /* 0x000fe4000f8e50ff */
[----:B------:R-:W-:Y:S02]  /*38c0*/  USEL UR11, URZ, 0x1, UP1 ;  /* 0x00000001ff0b7887 */ /* 0x000fe40008800000 */
[----:B------:R-:W-:Y:S02]  /*38d0*/  USEL UR14, UR14, URZ, UP1 ;  /* 0x000000ff0e0e7287 */ /* 0x000fe40008800000 */
[----:B------:R-:W-:Y:S02]  /*38e0*/  ULEA UR28, UR12, UR9, 0x9 ;  /* 0x000000090c1c7291 */ /* 0x000fe4000f8e48ff */
[----:B------:R-:W-:Y:S01]  /*38f0*/  @UP0 ULEA UR4, UR14, UR6, 0x3 ;  /* 0x000000060e040291 */ /* 0x000fe2000f8e18ff */
[----:B------:R-:W-:Y:S01]  /*3900*/  LOP3.LUT R8, R8, UR11, RZ, 0x3c, !PT ;  /* 0x0000000b08087c12 */ /* 0x000fe2000f8e3cff */
[----:B------:R-:W-:Y:S02]  /*3910*/  UIADD3 UR36, UPT, UPT, UR26, 0x40, URZ ;  /* 0x000000401a247890 */ /* 0x000fe4000fffe0ff */
[----:B------:R-:W-:Y:S01]  /*3920*/  UIADD3 UR34, UPT, UPT, UR28, 0x2, URZ ;  /* 0x000000021c227890 */ /* 0x000fe2000fffe0ff */
[----:B-1----:R-:W-:Y:S01]  /*3930*/  @P0 SHF.L.U32 R0, R8, 0x1f, RZ ;  /* 0x0000001f08000819 */ /* 0x002fe200000006ff */
[----:B------:R-:W-:Y:S02]  /*3940*/  UIADD3 UR32, UPT, UPT, UR26, 0x80, URZ ;  /* 0x000000801a207890 */ /* 0x000fe4000fffe0ff */
[----:B------:R-:W-:Y:S01]  /*3950*/  UIADD3 UR30, UPT, UPT, UR28, 0x4, URZ ;  /* 0x000000041c1e7890 */ /* 0x000fe2000fffe0ff */
[----:B------:R4:W1:Y:S01]  /*3960*/  @P0 SYNCS.PHASECHK.TRANS64.TRYWAIT P2, [UR4], R0 ;  /* 0x00000000ff0005a7 */ /* 0x0008620008041104 */
[----:B------:R-:W-:Y:S02]  /*3970*/  ELECT P0, URZ, PT ;  /* 0x0000000000ff782f */ /* 0x000fe40003800000 */
[C---:B-----5:R-:W-:Y:S01]  /*3980*/  @P1 R2UR.BROADCAST UR4, R2.reuse ;  /* 0x00000000020412ca */ /* 0x060fe200008e0000 */
[----:B------:R-:W-:Y:S10]  /*3990*/  UIADD3 UR7, UPT, UPT, UR7, 0x40, URZ ;  /* 0x0000004007077890 */ /* 0x000ff4000fffe0ff */
[C---:B------:R-:W-:Y:S02]  /*39a0*/  @P0 R2UR.BROADCAST UR11, R2.reuse ;  /* 0x00000000020b02ca */ /* 0x040fe400008e0000 */
[----:B------:R-:W-:Y:S01]  /*39b0*/  ELECT P0, URZ, PT ;  /* 0x0000000000ff782f */ /* 0x000fe20003800000 */
[----:B------:R-:W-:Y:S01]  /*39c0*/  UMOV UR27, 0x20004020 ;  /* 0x20004020001b7882 */ /* 0x000fe20000000000 */
[----:B------:R-:W-:Y:S01]  /*39d0*/  UMOV UR29, 0x40004040 ;  /* 0x40004040001d7882 */ /* 0x000fe20000000000 */
[----:B------:R-:W-:Y:S01]  /*39e0*/  UMOV UR37, 0x20004020 ;  /* 0x2000402000257882 */ /* 0x000fe20000000000 */
[----:B------:R-:W-:Y:S01]  /*39f0*/  UMOV UR35, 0x40004040 ;  /* 0x4000404000237882 */ /* 0x000fe20000000000 */
[----:B------:R-:W-:Y:S01]  /*3a00*/  UMOV UR33, 0x20004020 ;  /* 0x2000402000217882 */ /* 0x000fe20000000000 */
[----:B------:R-:W-:Y:S01]  /*3a10*/  UMOV UR31, 0x40004040 ;  /* 0x40004040001f7882 */ /* 0x000fe20000000000 */
[----:B------:R-:W-:Y:S01]  /*3a20*/  UMOV UR12, UR14 ;  /* 0x0000000e000c7c82 */ /* 0x000fe20008000000 */
[----:B------:R2:W-:Y:S01]  /*3a30*/  UTCHMMA gdesc[UR28], gdesc[UR26], tmem[UR4], tmem[UR24], idesc[UR25], UP3 ;  /* 0x00ff181a1c0075ea */ /* 0x0005e20009800004 */
[----:B------:R-:W-:Y:S02]  /*3a40*/  UPLOP3.LUT UP3, UPT, UPT, UPT, UPT, 0x80, 0x8 ;  /* 0x000000000008789c */ /* 0x000fe40003f6f070 */
[----:B------:R3:W-:Y:S01]  /*3a50*/  UTCHMMA gdesc[UR34], gdesc[UR36], tmem[UR11], tmem[UR22], idesc[UR23], UPT ;  /* 0x00ff1624220075ea */ /* 0x0007e2000b80000b */
[----:B--2---:R-:W-:Y:S01]  /*3a60*/  UIADD3 UR26, UPT, UPT, UR26, 0xc0, URZ ;  /* 0x000000c01a1a7890 */ /* 0x004fe2000fffe0ff */
[C---:B------:R-:W-:Y:S02]  /*3a70*/  @P0 R2UR.BROADCAST UR4, R2.reuse ;  /* 0x00000000020402ca */ /* 0x040fe400008e0000 */
[----:B------:R-:W-:Y:S11]  /*3a80*/  ELECT P0, URZ, PT ;  /* 0x0000000000ff782f */ /* 0x000ff60003800000 */
[----:B------:R-:W-:Y:S02]  /*3a90*/  @!UPT UIADD3 URZ, UPT, UPT, URZ, URZ, URZ ;  /* 0x000000fffffff290 */ /* 0x000fe4000fffe0ff */
[----:B---3--:R-:W-:Y:S01]  /*3aa0*/  @P0 R2UR.BROADCAST UR11, R2 ;  /* 0x00000000020b02ca */ /* 0x008fe200008e0000 */
[----:B------:R-:W-:Y:S01]  /*3ab0*/  UIADD3 UR28, UPT, UPT, UR28, 0x6, URZ ;  /* 0x000000061c1c7890 */ /* 0x000fe2000fffe0ff */
[----:B------:R2:W-:Y:S11]  /*3ac0*/  UTCHMMA gdesc[UR30], gdesc[UR32], tmem[UR4], tmem[UR20], idesc[UR21], UPT ;  /* 0x00ff14201e0075ea */ /* 0x0005f6000b800004 */
[----:B------:R4:W-:Y:S01]  /*3ad0*/  UTCHMMA gdesc[UR28], gdesc[UR26], tmem[UR11], tmem[UR18], idesc[UR19], UPT ;  /* 0x00ff121a1c0075ea */ /* 0x0009e2000b80000b */
[----:B------:R4:W-:Y:S01]  /*3ae0*/  UTCBAR [UR7], URZ ;  /* 0x000000ff070073e9 */ /* 0x0009e200080000ff */
[----:B--2---:R-:W-:Y:S02]  /*3af0*/  UIADD3 UR4, UPT, UPT, UR13, 0x1, URZ ;  /* 0x000000010d047890 */ /* 0x004fe4000fffe0ff */
[----:B------:R-:W-:Y:S02]  /*3b00*/  UIADD3 UR13, UPT, UPT, UR13, -0x1, URZ ;  /* 0xffffffff0d0d7890 */ /* 0x000fe4000fffe0ff */
[----:B------:R-:W-:Y:S09]  /*3b10*/  UISETP.GT.U32.AND UP0, UPT, UR4, 0x1, UPT ;  /* 0x000000010400788c */ /* 0x000ff2000bf04070 */
[----:B------:R-:W-:Y:S05]  /*3b20*/  BRA.U UP0, `(.L_x_56) ;  /* 0xfffffffd00347547 */ /* 0x000fea000b83ffff */
.L_x_53:
[----:B------:R-:W-:Y:S01]  /*3b30*/  UIADD3 UR15, UPT, UPT, UR15, 0x1, URZ ;  /* 0x000000010f0f7890 */ /* 0x000fe2000fffe0ff */
[----:B------:R-:W-:Y:S01]  /*3b40*/  LOP3.LUT P0, RZ, R6, 0x1, RZ, 0xc0, !PT ;  /* 0x0000000106ff7812 */ /* 0x000fe2000780c0ff */
[----:B------:R-:W-:Y:S01]  /*3b50*/  UIADD3 UR8, UPT, UPT, UR8, 0xe0, URZ ;  /* 0x000000e008087890 */ /* 0x000fe2000fffe0ff */
[----:B------:R-:W-:Y:S01]  /*3b60*/  LOP3.LUT R9, R9, 0x1, RZ, 0x3c, !PT ;  /* 0x0000000109097812 */ /* 0x000fe200078e3cff */
[----:B------:R-:W-:-:S04]  /*3b70*/  UISETP.NE.AND UP0, UPT, UR15, 0x2, UPT ;  /* 0x000000020f00788c */ /* 0x000fc8000bf05270 */
[----:B------:R-:W-:Y:S02]  /*3b80*/  USEL UR4, URZ, 0x1, UP0 ;  /* 0x00000001ff047887 */ /* 0x000fe40008000000 */
[----:B------:R-:W-:Y:S01]  /*3b90*/  USEL UR15, UR15, URZ, UP0 ;  /* 0x000000ff0f0f7287 */ /* 0x000fe20008000000 */
[----:B------:R2:W-:Y:S03]  /*3ba0*/  UTCBAR [UR8], URZ ;  /* 0x000000ff080073e9 */ /* 0x0005e600080000ff */
[----:B------:R-:W-:Y:S01]  /*3bb0*/  LOP3.LUT R10, R10, UR4, RZ, 0x3c, !PT ;  /* 0x000000040a0a7c12 */ /* 0x000fe2000f8e3cff */
[----:B------:R-:W-:Y:S07]  /*3bc0*/  @P0 BRA `(.L_x_57) ;  /* 0xfffffff800a80947 */ /* 0x000fee000383ffff */
[----:B------:R-:W3:Y:S01]  /*3bd0*/  S2UR UR4, SR_CgaCtaId ;  /* 0x00000000000479c3 */ /* 0x000ee20000008800 */
[----:B------:R-:W-:Y:S01]  /*3be0*/  ELECT P0, URZ, PT ;  /* 0x0000000000ff782f */ /* 0x000fe20003800000 */
[----:B-1--4-:R-:W-:Y:S01]  /*3bf0*/  IMAD.MOV.U32 R0, RZ, RZ, 0x1 ;  /* 0x00000001ff007424 */ /* 0x012fe200078e00ff */
[----:B------:R-:W-:Y:S01]  /*3c00*/  UIADD3 UR6, UPT, UPT, UR6, 0xf0, URZ ;  /* 0x000000f006067890 */ /* 0x000fe2000fffe0ff */
[----:B------:R-:W-:Y:S01]  /*3c10*/  SHF.L.U32 R3, R10, 0x1f, RZ ;  /* 0x0000001f0a037819 */ /* 0x000fe200000006ff */
[----:B------:R-:W-:-:S03]  /*3c20*/  UMOV UR5, 0x40 ;  /* 0x0000004000057882 */ /* 0x000fc60000000000 */
[----:B------:R-:W-:Y:S01]  /*3c30*/  UVIRTCOUNT.DEALLOC.SMPOOL 0x80 ;  /* 0x000000800000784c */ /* 0x000fe20000000000 */
[----:B---3--:R-:W-:Y:S02]  /*3c40*/  ULEA UR4, UR4, UR5, 0x18 ;  /* 0x0000000504047291 */ /* 0x008fe4000f8ec0ff */
[----:B------:R-:W-:-:S07]  /*3c50*/  ULEA UR5, UR15, UR6, 0x3 ;  /* 0x000000060f057291 */ /* 0x000fce000f8e18ff */
[----:B------:R1:W-:Y:S02]  /*3c60*/  @P0 STS.U8 [UR4+0x1c], R0 ;  /* 0x00001c00ff000988 */ /* 0x0003e40008000004 */
[----:B------:R-:W3:Y:S02]  /*3c70*/  SYNCS.PHASECHK.TRANS64.TRYWAIT P0, [UR5], R3 ;  /* 0x00000003ff0075a7 */ /* 0x000ee40008001105 */
[----:B-1-3--:R-:W-:Y:S05]  /*3c80*/  @!P0 BRA `(.L_x_58) ;  /* 0x0000005000d08947 */ /* 0x00afea0003800000 */
.L_x_155:
[----:B------:R-:W-:-:S04]  /*3c90*/  UIADD3 UR7, UPT, UPT, UR15, 0x1, URZ ;  /* 0x000000010f077890 */ /* 0x000fc8000fffe0ff */
[----:B------:R-:W-:-:S04]  /*3ca0*/  UISETP.NE.AND UP0, UPT, UR7, 0x2, UPT ;  /* 0x000000020700788c */ /* 0x000fc8000bf05270 */
[----:B------:R-:W-:Y:S02]  /*3cb0*/  USEL UR5, URZ, 0x1, UP0 ;  /* 0x00000001ff057887 */ /* 0x000fe40008000000 */
[----:B------:R-:W-:-:S04]  /*3cc0*/  USEL UR7, UR7, URZ, UP0 ;  /* 0x000000ff07077287 */ /* 0x000fc80008000000 */
[----:B------:R-:W-:Y:S01]  /*3cd0*/  ULEA UR7, UR7, UR6, 0x3 ;  /* 0x0000000607077291 */ /* 0x000fe2000f8e18ff */
[----:B-1----:R-:W-:-:S04]  /*3ce0*/  LOP3.LUT R3, R10, UR5, RZ, 0x3c, !PT ;  /* 0x000000050a037c12 */ /* 0x002fc8000f8e3cff */
[----:B------:R-:W-:-:S04]  /*3cf0*/  SHF.L.U32 R3, R3, 0x1f, RZ ;  /* 0x0000001f03037819 */ /* 0x000fc800000006ff */
[----:B------:R-:W1:Y:S02]  /*3d00*/  SYNCS.PHASECHK.TRANS64.TRYWAIT P0, [UR7], R3 ;  /* 0x00000003ff0075a7 */ /* 0x000e640008001107 */
[----:B-1----:R-:W-:Y:S05]  /*3d10*/  @!P0 BRA `(.L_x_59) ;  /* 0x0000005000c48947 */ /* 0x002fea0003800000 */
.L_x_157:
[----:B------:R-:W-:Y:S01]  /*3d20*/  NOP ;  /* 0x0000000000007918 */ /* 0x000fe20000000000 */
[----:B-1----:R-:W1:Y:S01]  /*3d30*/  LDS R0, [UR4+0x14] ;  /* 0x00001404ff007984 */ /* 0x002e620008000800 */
[----:B------:R-:W-:Y:S01]  /*3d40*/  LOP3.LUT R2, R11, 0xffff, RZ, 0xc0, !PT ;  /* 0x0000ffff0b027812 */ /* 0x000fe200078ec0ff */
[----:B------:R-:W-:Y:S02]  /*3d50*/  IMAD.MOV.U32 R3, RZ, RZ, 0xffff ;  /* 0x0000ffffff037424 */ /* 0x000fe400078e00ff */
[----:B------:R-:W-:Y:S01]  /*3d60*/  IMAD.MOV.U32 R5, RZ, RZ, 0x1 ;  /* 0x00000001ff057424 */ /* 0x000fe200078e00ff */
[----:B------:R-:W-:-:S04]  /*3d70*/  SHF.R.U32.HI R2, RZ, 0x5, R2 ;  /* 0x00000005ff027819 */ /* 0x000fc80000011602 */
[-C--:B------:R-:W-:Y:S02]  /*3d80*/  SHF.L.U32 R3, R3, R2.reuse, RZ ;  /* 0x0000000203037219 */ /* 0x080fe400000006ff */
[----:B------:R-:W-:Y:S02]  /*3d90*/  SHF.L.U32 R5, R5, R2, RZ ;  /* 0x0000000205057219 */ /* 0x000fe400000006ff */
[----:B-1----:R-:W-:-:S04]  /*3da0*/  LOP3.LUT R0, R0, R3, RZ, 0xc0, !PT ;  /* 0x0000000300007212 */ /* 0x002fc800078ec0ff */
[----:B------:R-:W-:-:S13]  /*3db0*/  ISETP.NE.AND P0, PT, R0, R3, PT ;  /* 0x000000030000720c */ /* 0x000fda0003f05270 */
[----:B------:R-:W-:Y:S05]  /*3dc0*/  @P0 BRA `(.L_x_60) ;  /* 0x00000000005c0947 */ /* 0x000fea0003800000 */
[----:B------:R-:W1:Y:S02]  /*3dd0*/  LDS R0, [UR4+0x18] ;  /* 0x00001804ff007984 */ /* 0x000e640008000800 */
[----:B-1----:R-:W-:-:S04]  /*3de0*/  LOP3.LUT R0, R0, R5, RZ, 0xc0, !PT ;  /* 0x0000000500007212 */ /* 0x002fc800078ec0ff */
[----:B------:R-:W-:-:S13]  /*3df0*/  ISETP.NE.AND P0, PT, R0, R5, PT ;  /* 0x000000050000720c */ /* 0x000fda0003f05270 */
[----:B------:R-:W-:Y:S05]  /*3e00*/  @P0 BRA `(.L_x_61) ;  /* 0x0000000000400947 */ /* 0x000fea0003800000 */
[----:B--2---:R-:W-:Y:S01]  /*3e10*/  R2UR UR8, R3 ;  /* 0x00000000030872ca */ /* 0x004fe200000e0000 */
[----:B------:R-:W1:Y:S01]  /*3e20*/  S2R R2, SR_LANEID ;  /* 0x0000000000027919 */ /* 0x000e620000000000 */
[----:B------:R-:W-:Y:S01]  /*3e30*/  LOP3.LUT R5, RZ, R5, RZ, 0x33, !PT ;  /* 0x00000005ff057212 */ /* 0x000fe200078e33ff */
[----:B------:R-:W-:Y:S02]  /*3e40*/  VOTEU.ANY UR7, UPT, PT ;  /* 0x0000000000077886 */ /* 0x000fe400038e0100 */
[----:B------:R-:W-:Y:S01]  /*3e50*/  UFLO.U32 UR7, UR7 ;  /* 0x00000007000772bd */ /* 0x000fe200080e0000 */
[----:B------:R-:W2:Y:S07]  /*3e60*/  REDUX UR5, R5 ;  /* 0x00000000050573c4 */ /* 0x000eae0000000000 */
[----:B------:R-:W-:-:S06]  /*3e70*/  ULOP3.LUT UR8, URZ, UR8, URZ, 0x33, !UPT ;  /* 0x00000008ff087292 */ /* 0x000fcc000f8e33ff */
[----:B------:R-:W-:-:S04]  /*3e80*/  IMAD.U32 R0, RZ, RZ, UR8 ;  /* 0x00000008ff007e24 */ /* 0x000fc8000f8e00ff */
[----:B------:R-:W3:Y:S02]  /*3e90*/  REDUX UR6, R0 ;  /* 0x00000000000673c4 */ /* 0x000ee40000000000 */
[----:B------:R4:W-:Y:S01]  /*3ea0*/  UTCATOMSWS.AND URZ, UR8 ;  /* 0x0000000800ff79e3 */ /* 0x0009e20008000000 */
[----:B-1----:R-:W-:Y:S01]  /*3eb0*/  ISETP.EQ.U32.AND P0, PT, R2, UR7, PT ;  /* 0x0000000702007c0c */ /* 0x002fe2000bf02070 */
[----:B--2---:R-:W-:Y:S02]  /*3ec0*/  IMAD.U32 R2, RZ, RZ, UR5 ;  /* 0x00000005ff027e24 */ /* 0x004fe4000f8e00ff */
[----:B---3--:R-:W-:-:S10]  /*3ed0*/  IMAD.U32 R3, RZ, RZ, UR6 ;  /* 0x00000006ff037e24 */ /* 0x008fd4000f8e00ff */
[----:B------:R4:W-:Y:S04]  /*3ee0*/  @P0 ATOMS.AND RZ, [UR4+0x14], R3 ;  /* 0x00001403ffff098c */ /* 0x0009e8000a800004 */
[----:B------:R4:W-:Y:S01]  /*3ef0*/  @P0 ATOMS.AND RZ, [UR4+0x18], R2 ;  /* 0x00001802ffff098c */ /* 0x0009e2000a800004 */
[----:B------:R-:W-:Y:S05]  /*3f00*/  BRA `(.L_x_62) ;  /* 0x0000000000147947 */ /* 0x000fea0003800000 */
.L_x_61:
[----:B------:R-:W-:Y:S02]  /*3f10*/  MOV R2, 0x3f30 ;  /* 0x00003f3000027802 */ /* 0x000fe40000000f00 */
[----:B--2--5:R-:W-:Y:S05]  /*3f20*/  CALL.REL.NOINC `($__internal_0_$__cuda_sm10x_tcgen05_guardrail_trap_col_being_dealloced_not_returned_by_alloc) ;  /* 0x0000005400b07944 */ /* 0x024fea0003c00000 */
[----:B------:R-:W-:Y:S05]  /*3f30*/  BRA `(.L_x_62) ;  /* 0x0000000000087947 */ /* 0x000fea0003800000 */
.L_x_60:
[----:B------:R-:W-:Y:S02]  /*3f40*/  MOV R2, 0x3f60 ;  /* 0x00003f6000027802 */ /* 0x000fe40000000f00 */
[----:B--2--5:R-:W-:Y:S05]  /*3f50*/  CALL.REL.NOINC `($__internal_2_$__cuda_sm10x_tcgen05_guardrail_trap_unallocated_columns_being_dealloced) ;  /* 0x0000005400bc7944 */ /* 0x024fea0003c00000 */
.L_x_62:
[----:B------:R-:W-:Y:S01]  /*3f60*/  NOP ;  /* 0x0000000000007918 */ /* 0x000fe20000000000 */
[----:B----4-:R-:W-:Y:S05]  /*3f70*/  EXIT ;  /* 0x000000000000794d */ /* 0x010fea0003800000 */
.L_x_46:
[----:B------:R-:W-:-:S09]  /*3f80*/  UISETP.NE.OR UP2, UPT, UR8, 0x3, !UP2 ;  /* 0x000000030800788c */ /* 0x000fd2000d745670 */
[----:B------:R-:W-:Y:S05]  /*3f90*/  BRA.U UP2, `(.L_x_63) ;  /* 0x0000001102647547 */ /* 0x000fea000b800000 */
[----:B-----5:R-:W1:Y:S01]  /*3fa0*/  LDC.64 R32, c[0x0][0x988] ;  /* 0x00026200ff207b82 */ /* 0x020e620000000a00 */
[----:B------:R-:W2:Y:S01]  /*3fb0*/  LDCU.64 UR8, c[0x0][0x888] ;  /* 0x00011100ff0877ac */ /* 0x000ea20008000a00 */
[----:B------:R-:W-:Y:S02]  /*3fc0*/  IMAD.MOV.U32 R36, RZ, RZ, 0x1 ;  /* 0x00000001ff247424 */ /* 0x000fe400078e00ff */
[----:B------:R-:W-:Y:S01]  /*3fd0*/  IMAD.MOV.U32 R34, RZ, RZ, RZ ;  /* 0x000000ffff227224 */ /* 0x000fe200078e00ff */
[----:B------:R-:W4:Y:S03]  /*3fe0*/  LDCU.64 UR4, c[0x0][0x890] ;  /* 0x00011200ff0477ac */ /* 0x000f260008000a00 */
[----:B------:R-:W3:Y:S01]  /*3ff0*/  LDC.64 R24, c[0x0][0x980] ;  /* 0x00026000ff187b82 */ /* 0x000ee20000000a00 */
[----:B------:R-:W-:Y:S01]  /*4000*/  UMOV UR22, 0x400 ;  /* 0x0000040000167882 */ /* 0x000fe20000000000 */
[----:B------:R-:W-:-:S02]  /*4010*/  UPLOP3.LUT UP1, UPT, UPT, UPT, UPT, 0x40, 0x4 ;  /* 0x000000000004789c */ /* 0x000fc40003f2e870 */
[----:B------:R-:W-:-:S04]  /*4020*/  ULEA UR22, UR45, UR22, 0x18 ;  /* 0x000000162d167291 */ /* 0x000fc8000f8ec0ff */
[----:B------:R-:W3:Y:S01]  /*4030*/  LDC R0, c[0x0][0xb30] ;  /* 0x0002cc00ff007b82 */ /* 0x000ee20000000800 */
[----:B------:R-:W-:Y:S02]  /*4040*/  UIADD3 UR23, UPT, UPT, UR22, 0x98, URZ ;  /* 0x0000009816177890 */ /* 0x000fe4000fffe0ff */
[----:B------:R-:W-:Y:S02]  /*4050*/  UIADD3 UR33, UPT, UPT, UR22, 0x80, URZ ;  /* 0x0000008016217890 */ /* 0x000fe4000fffe0ff */
[----:B------:R-:W-:Y:S02]  /*4060*/  UIADD3 UR25, UPT, UPT, UR22, 0x88, URZ ;  /* 0x0000008816197890 */ /* 0x000fe4000fffe0ff */
[----:B--2---:R-:W-:Y:S01]  /*4070*/  UISETP.NE.U32.AND UP4, UPT, UR8, URZ, UPT ;  /* 0x000000ff0800728c */ /* 0x004fe2000bf85070 */
[----:B------:R-:W2:Y:S01]  /*4080*/  LDC R27, c[0x0][0x370] ;  /* 0x0000dc00ff1b7b82 */ /* 0x000ea20000000800 */
[C---:B-1----:R-:W-:Y:S01]  /*4090*/  ISETP.NE.AND P0, PT, R33.reuse, 0x1, PT ;  /* 0x000000012100780c */ /* 0x042fe20003f05270 */
[----:B----4-:R-:W-:Y:S01]  /*40a0*/  UISETP.NE.U32.AND UP5, UPT, UR4, URZ, UPT ;  /* 0x000000ff0400728c */ /* 0x010fe2000bfa5070 */
[----:B------:R-:W-:Y:S01]  /*40b0*/  R2UR UR7, R33 ;  /* 0x00000000210772ca */ /* 0x000fe200000e0000 */
[----:B------:R-:W-:Y:S01]  /*40c0*/  UIADD3 UR15, UPT, UPT, UR22, 0xd8, URZ ;  /* 0x000000d8160f7890 */ /* 0x000fe2000fffe0ff */
[----:B------:R-:W-:Y:S01]  /*40d0*/  IMAD.MOV.U32 R33, RZ, RZ, 0x2000 ;  /* 0x00002000ff217424 */ /* 0x000fe200078e00ff */
[----:B------:R-:W-:-:S02]  /*40e0*/  UIADD3 UR17, UPT, UPT, UR22, 0x90, URZ ;  /* 0x0000009016117890 */ /* 0x000fc4000fffe0ff */
[----:B------:R-:W1:Y:S01]  /*40f0*/  LDC R2, c[0x0][0xb0c] ;  /* 0x0002c300ff027b82 */ /* 0x000e620000000800 */
[----:B---3--:R-:W-:Y:S01]  /*4100*/  R2UR UR14, R24 ;  /* 0x00000000180e72ca */ /* 0x008fe200000e0000 */
[----:B------:R-:W-:Y:S02]  /*4110*/  UPRMT UR23, UR45, 0x654, UR23 ;  /* 0x000006542d177896 */ /* 0x000fe40008000017 */
[----:B------:R-:W-:Y:S02]  /*4120*/  UPRMT UR31, UR45, 0x654, UR33 ;  /* 0x000006542d1f7896 */ /* 0x000fe40008000021 */
[----:B------:R-:W-:Y:S02]  /*4130*/  UPRMT UR30, UR45, 0x654, UR25 ;  /* 0x000006542d1e7896 */ /* 0x000fe40008000019 */
[----:B------:R-:W3:Y:S01]  /*4140*/  LDC R17, c[0x0][0xb20] ;  /* 0x0002c800ff117b82 */ /* 0x000ee20000000800 */
[----:B------:R-:W-:Y:S01]  /*4150*/  ISETP.NE.AND P1, PT, R0, 0x1, PT ;  /* 0x000000010000780c */ /* 0x000fe20003f25270 */
[----:B------:R-:W-:-:S02]  /*4160*/  UISETP.NE.AND.EX UP4, UPT, UR9, URZ, UPT, UP4 ;  /* 0x000000ff0900728c */ /* 0x000fc4000bf85340 */
[----:B------:R-:W-:Y:S02]  /*4170*/  UPRMT UR15, URZ, 0x654, UR15 ;  /* 0x00000654ff0f7896 */ /* 0x000fe4000800000f */
[----:B------:R-:W-:Y:S02]  /*4180*/  UPRMT UR45, UR45, 0x654, UR17 ;  /* 0x000006542d2d7896 */ /* 0x000fe40008000011 */
[----:B------:R-:W4:Y:S01]  /*4190*/  LDC.64 R38, c[0x0][0x348] ;  /* 0x0000d200ff267b82 */ /* 0x000f220000000a00 */
[----:B------:R-:W-:Y:S01]  /*41a0*/  UISETP.NE.AND.EX UP5, UPT, UR5, URZ, UPT, UP5 ;  /* 0x000000ff0500728c */ /* 0x000fe2000bfa5350 */
[----:B------:R-:W-:-:S06]  /*41b0*/  VOTEU.ANY UP3, P0 ;  /* 0x0000000000ff7886 */ /* 0x000fcc0000060100 */
[----:B------:R-:W1:Y:S08]  /*41c0*/  LDC.64 R20, c[0x0][0xb10] ;  /* 0x0002c400ff147b82 */ /* 0x000e700000000a00 */
[----:B------:R-:W1:Y:S08]  /*41d0*/  LDC.64 R6, c[0x0][0xb18] ;  /* 0x0002c600ff067b82 */ /* 0x000e700000000a00 */
[----:B------:R-:W1:Y:S08]  /*41e0*/  LDC.64 R4, c[0x0][0xb28] ;  /* 0x0002ca00ff047b82 */ /* 0x000e700000000a00 */
[----:B------:R-:W1:Y:S08]  /*41f0*/  LDC.64 R22, c[0x0][0x990] ;  /* 0x00026400ff167b82 */ /* 0x000e700000000a00 */
[----:B--23--:R-:W1:Y:S02]  /*4200*/  LDC R18, c[0x0][0x374] ;  /* 0x0000dd00ff127b82 */ /* 0x00ce640000000800 */
.L_x_74:
[----:B------:R-:W-:Y:S04]  /*4210*/  SHF.L.U32 R3, R34, 0x1f, RZ ;  /* 0x0000001f22037819 */ /* 0x000fe800000006ff */
[----:B--2---:R-:W2:Y:S02]  /*4220*/  SYNCS.PHASECHK.TRANS64.TRYWAIT P0, [UR22+0xd0], R3 ;  /* 0x0000d003ff0075a7 */ /* 0x004ea40008001116 */
[----:B--2---:R-:W-:Y:S05]  /*4230*/  @!P0 BRA `(.L_x_64) ;  /* 0x0000004c00948947 */ /* 0x004fea0003800000 */
.L_x_159:
[----:B------:R-:W3:Y:S01]  /*4240*/  LDS.128 R28, [UR22+0x110] ;  /* 0x00011016ff1c7984 */ /* 0x000ee20008000c00 */
[----:B------:R-:W-:Y:S01]  /*4250*/  ISETP.GE.AND P0, PT, R26, 0x1, PT ;  /* 0x000000011a00780c */ /* 0x000fe20003f06270 */
[----:B------:R-:W-:Y:S01]  /*4260*/  @!PT LDS RZ, [RZ] ;  /* 0x00000000fffff984 */ /* 0x000fe20000000800 */
[----:B------:R-:W-:Y:S01]  /*4270*/  @!PT LDS RZ, [RZ] ;  /* 0x00000000fffff984 */ /* 0x000fe20000000800 */
[----:B------:R-:W-:Y:S01]  /*4280*/  @!PT LDS RZ, [RZ] ;  /* 0x00000000fffff984 */ /* 0x000fe20000000800 */
[----:B------:R-:W-:Y:S01]  /*4290*/  @!PT LDS RZ, [RZ] ;  /* 0x00000000fffff984 */ /* 0x000fe20000000800 */
[----:B------:R5:W-:Y:S06]  /*42a0*/  MEMBAR.ALL.CTA ;  /* 0x0000000000007992 */ /* 0x000bec0000008000 */
[----:B-----5:R-:W5:Y:S02]  /*42b0*/  FENCE.VIEW.ASYNC.S ;  /* 0x00000000000073c6 */ /* 0x020f640000000000 */
[----:B-----5:R-:W-:Y:S01]  /*42c0*/  SYNCS.ARRIVE.TRANS64.RED.A1T0 RZ, [UR15], RZ ;  /* 0x000000ffffff79a7 */ /* 0x020fe2000810040f */
[----:B---3--:R-:W-:Y:S11]  /*42d0*/  LOP3.LUT P3, RZ, R30, 0x1, RZ, 0xc0, !PT ;  /* 0x000000011eff7812 */ /* 0x008ff6000786c0ff */
[----:B------:R-:W-:Y:S02]  /*42e0*/  @!UPT UIADD3 URZ, UPT, UPT, URZ, URZ, URZ ;  /* 0x000000fffffff290 */ /* 0x000fe4000fffe0ff */
[----:B------:R-:W-:Y:S02]  /*42f0*/  @P3 MOV R13, R28 ;  /* 0x0000001c000d3202 */ /* 0x000fe40000000f00 */
[----:B------:R-:W-:Y:S01]  /*4300*/  @P3 LOP3.LUT R8, R29, 0xffff, RZ, 0xc0, !PT ;  /* 0x0000ffff1d083812 */ /* 0x000fe200078ec0ff */
[----:B------:R-:W-:Y:S06]  /*4310*/  @!P0 BRA `(.L_x_65) ;  /* 0x0000000000a48947 */ /* 0x000fec0003800000 */
[----:B-1----:R-:W-:Y:S01]  /*4320*/  IMAD.HI.U32 R42, R18, R7, RZ ;  /* 0x00000007122a7227 */ /* 0x002fe200078e00ff */
[----:B------:R-:W-:Y:S02]  /*4330*/  ISETP.NE.AND P0, PT, R6, 0x1, PT ;  /* 0x000000010600780c */ /* 0x000fe40003f05270 */
[----:B------:R-:W-:Y:S01]  /*4340*/  ISETP.NE.AND P2, PT, R26, 0x1, PT ;  /* 0x000000011a00780c */ /* 0x000fe20003f45270 */
[-C--:B------:R-:W-:Y:S01]  /*4350*/  IMAD.HI.U32 R40, R27, R20.reuse, RZ ;  /* 0x000000141b287227 */ /* 0x080fe200078e00ff */
[----:B------:R-:W-:Y:S02]  /*4360*/  SHF.R.U32.HI R37, RZ, R17, R42 ;  /* 0x00000011ff257219 */ /* 0x000fe4000001162a */
[----:B------:R-:W-:Y:S01]  /*4370*/  ISETP.NE.AND P4, PT, R2, 0x1, PT ;  /* 0x000000010200780c */ /* 0x000fe20003f85270 */
[----:B------:R-:W-:Y:S01]  /*4380*/  IMAD.HI.U32 R46, R8, R7, RZ ;  /* 0x00000007082e7227 */ /* 0x000fe200078e00ff */
[----:B------:R-:W-:Y:S02]  /*4390*/  SHF.R.U32.HI R40, RZ, R21, R40 ;  /* 0x00000015ff287219 */ /* 0x000fe40000011628 */
[----:B--2---:R-:W-:Y:S01]  /*43a0*/  SEL R3, R18, R37, !P0 ;  /* 0x0000002512037207 */ /* 0x004fe20004000000 */
[----:B------:R-:W-:Y:S01]  /*43b0*/  IMAD.HI.U32 R42, R13, R20, RZ ;  /* 0x000000140d2a7227 */ /* 0x000fe200078e00ff */
[----:B------:R-:W-:Y:S02]  /*43c0*/  SEL R11, R27, R40, !P4 ;  /* 0x000000281b0b7207 */ /* 0x000fe40006000000 */
[----:B------:R-:W-:Y:S01]  /*43d0*/  SHF.R.U32.HI R37, RZ, R17, R46 ;  /* 0x00000011ff257219 */ /* 0x000fe2000001162e */
[-C--:B------:R-:W-:Y:S01]  /*43e0*/  IMAD.HI.U32 R44, R3, R4.reuse, RZ ;  /* 0x00000004032c7227 */ /* 0x080fe200078e00ff */
[----:B------:R-:W-:Y:S02]  /*43f0*/  SHF.R.U32.HI R42, RZ, R21, R42 ;  /* 0x00000015ff2a7219 */ /* 0x000fe4000001162a */
[----:B------:R-:W-:Y:S01]  /*4400*/  SEL R9, R8, R37, !P0 ;  /* 0x0000002508097207 */ /* 0x000fe20004000000 */
[-C--:B------:R-:W-:Y:S01]  /*4410*/  IMAD.HI.U32 R40, R11, R4.reuse, RZ ;  /* 0x000000040b287227 */ /* 0x080fe200078e00ff */
[-C--:B------:R-:W-:Y:S03]  /*4420*/  @P2 SHF.R.U32.HI R3, RZ, R5.reuse, R44 ;  /* 0x00000005ff032219 */ /* 0x080fe6000001162c */
[----:B------:R-:W-:Y:S01]  /*4430*/  IMAD.HI.U32 R14, R9, R4, RZ ;  /* 0x00000004090e7227 */ /* 0x000fe200078e00ff */
[----:B------:R-:W-:Y:S03]  /*4440*/  @P2 SHF.R.U32.HI R11, RZ, R5, R40 ;  /* 0x00000005ff0b2219 */ /* 0x000fe60000011628 */
[C---:B------:R-:W-:Y:S01]  /*4450*/  IMAD R10, R26.reuse, R3, RZ ;  /* 0x000000031a0a7224 */ /* 0x040fe200078e02ff */
[----:B------:R-:W-:Y:S01]  /*4460*/  SEL R3, R13, R42, !P4 ;  /* 0x0000002a0d037207 */ /* 0x000fe20006000000 */
[C---:B------:R-:W-:Y:S01]  /*4470*/  IMAD R12, R26.reuse, R11, RZ ;  /* 0x0000000b1a0c7224 */ /* 0x040fe200078e02ff */
[-C--:B------:R-:W-:Y:S02]  /*4480*/  SHF.R.U32.HI R14, RZ, R5.reuse, R14 ;  /* 0x00000005ff0e7219 */ /* 0x080fe4000001160e */
[C---:B------:R-:W-:Y:S02]  /*4490*/  ISETP.GE.AND P0, PT, R9.reuse, R10, PT ;  /* 0x0000000a0900720c */ /* 0x040fe40003f06270 */
[----:B------:R-:W-:Y:S02]  /*44a0*/  SEL R15, R9, R14, !P2 ;  /* 0x0000000e090f7207 */ /* 0x000fe40005000000 */
[C---:B------:R-:W-:Y:S03]  /*44b0*/  ISETP.GE.OR P0, PT, R3.reuse, R12, P0 ;  /* 0x0000000c0300720c */ /* 0x040fe60000706670 */
[----:B------:R-:W-:Y:S04]  /*44c0*/  IMAD.MOV R14, RZ, RZ, -R15 ;  /* 0x000000ffff0e7224 */ /* 0x000fe800078e0a0f */
[----:B------:R-:W-:Y:S06]  /*44d0*/  IMAD R14, R26, R14, R9 ;  /* 0x0000000e1a0e7224 */ /* 0x000fec00078e0209 */
[C---:B------:R-:W-:Y:S05]  /*44e0*/  @!P0 IMAD.HI.U32 R10, R3.reuse, R4, RZ ;  /* 0x00000004030a8227 */ /* 0x040fea00078e00ff */
[----:B------:R-:W-:Y:S04]  /*44f0*/  @!P0 SHF.R.U32.HI R10, RZ, R5, R10 ;  /* 0x00000005ff0a8219 */ /* 0x000fe8000001160a */
[----:B------:R-:W-:Y:S01]  /*4500*/  @!P0 SEL R0, R3, R10, !P2 ;  /* 0x0000000a03008207 */ /* 0x000fe20005000000 */
[----:B------:R-:W-:Y:S03]  /*4510*/  IMAD.MOV R10, RZ, RZ, -R3 ;  /* 0x000000ffff0a7224 */ /* 0x000fe600078e0a03 */
[----:B------:R-:W-:Y:S01]  /*4520*/  @!P0 IADD3 R15, PT, PT, R15, -R0, RZ ;  /* 0x800000000f0f8210 */ /* 0x000fe20007ffe0ff */
[----:B------:R-:W-:Y:S01]  /*4530*/  @!P0 IMAD R0, R11, R14, R0 ;  /* 0x0000000e0b008224 */ /* 0x000fe200078e0200 */
[----:B------:R-:W-:Y:S01]  /*4540*/  IADD3 R11, PT, PT, -R9, RZ, RZ ;  /* 0x000000ff090b7210 */ /* 0x000fe20007ffe1ff */
[----:B------:R-:W-:Y:S02]  /*4550*/  IMAD R13, R2, R10, R13 ;  /* 0x0000000a020d7224 */ /* 0x000fe400078e020d */
[----:B------:R-:W-:Y:S02]  /*4560*/  @!P0 IMAD R9, R15, R26, R3 ;  /* 0x0000001a0f098224 */ /* 0x000fe400078e0203 */
[----:B------:R-:W-:Y:S02]  /*4570*/  @!P0 IMAD.MOV.U32 R3, RZ, RZ, R0 ;  /* 0x000000ffff038224 */ /* 0x000fe400078e0000 */
[----:B------:R-:W-:Y:S02]  /*4580*/  IMAD R8, R6, R11, R8 ;  /* 0x0000000b06087224 */ /* 0x000fe400078e0208 */
[----:B------:R-:W-:Y:S02]  /*4590*/  IMAD R13, R3, R2, R13 ;  /* 0x00000002030d7224 */ /* 0x000fe400078e020d */
[----:B------:R-:W-:Y:S02]  /*45a0*/  IMAD R8, R9, R6, R8 ;  /* 0x0000000609087224 */ /* 0x000fe400078e0208 */
.L_x_65:
[----:B------:R-:W-:Y:S05]  /*45b0*/  BRA.U UP1, `(.L_x_66) ;  /* 0x0000000101107547 */ /* 0x000fea000b800000 */
[----:B--2---:R-:W-:Y:S04]  /*45c0*/  MOV R0, UR6 ;  /* 0x0000000600007c02 */ /* 0x004fe80008000f00 */
[----:B------:R-:W-:Y:S04]  /*45d0*/  SHF.L.U32 R3, R0, 0x1f, RZ ;  /* 0x0000001f00037819 */ /* 0x000fe800000006ff */
[----:B------:R-:W2:Y:S02]  /*45e0*/  SYNCS.PHASECHK.TRANS64.TRYWAIT P0, [UR22+0xc8], R3 ;  /* 0x0000c803ff0075a7 */ /* 0x000ea40008001116 */
[----:B--2---:R-:W-:Y:S05]  /*45f0*/  @!P0 BRA `(.L_x_67) ;  /* 0x0000004800bc8947 */ /* 0x004fea0003800000 */
.L_x_66:
[----:B------:R-:W-:Y:S02]  /*4600*/  R2UR UR34, R16 ;  /* 0x00000000102272ca */ /* 0x000fe400000e0000 */
[----:B------:R-:W-:Y:S02]  /*4610*/  ISETP.NE.U32.AND P0, PT, RZ, UR4, PT ;  /* 0x00000004ff007c0c */ /* 0x000fe4000bf05070 */
[----:B------:R-:W-:Y:S02]  /*4620*/  SHF.L.U32 R12, R36, 0x1f, RZ ;  /* 0x0000001f240c7819 */ /* 0x000fe400000006ff */
[----:B------:R-:W-:Y:S07]  /*4630*/  ISETP.NE.AND.EX P0, PT, RZ, UR5, PT, P0 ;  /* 0x00000005ff007c0c */ /* 0x000fee000bf05300 */
[----:B------:R-:W-:Y:S01]  /*4640*/  USHF.L.U32 UR34, UR34, 0x7, URZ ;  /* 0x0000000722227899 */ /* 0x000fe200080006ff */
[----:B------:R-:W-:Y:S11]  /*4650*/  BRA.U !UP5, `(.L_x_68) ;  /* 0x000000010d347547 */ /* 0x000ff6000b800000 */
[----:B------:R-:W-:Y:S01]  /*4660*/  UPLOP3.LUT UP0, UPT, UPT, UPT, UP4, 0x80, 0x8 ;  /* 0x000000000008789c */ /* 0x000fe20003f0f040 */
[----:B--2---:R-:W-:Y:S02]  /*4670*/  HFMA2 R0, -RZ, RZ, 0, 5.9604644775390625e-08 ;  /* 0x00000001ff007431 */ /* 0x004fe400000001ff */
[----:B------:R-:W-:Y:S03]  /*4680*/  IMAD.MOV.U32 R79, RZ, RZ, 0x1 ;  /* 0x00000001ff4f7424 */ /* 0x000fe600078e00ff */
[----:B------:R-:W-:Y:S05]  /*4690*/  PLOP3.LUT P2, PT, PT, PT, UP0, 0x80, 0x8 ;  /* 0x000000000008781c */ /* 0x000fea0003f4f008 */
[----:B------:R-:W2:Y:S01]  /*46a0*/  @UP0 LDCU.64 UR10, c[0x0][0x888] ;  /* 0x00011100ff0a07ac */ /* 0x000ea20008000a00 */
[----:B------:R-:W-:Y:S07]  /*46b0*/  @UP0 UIMAD UR8, UR57, UR4, URZ ;  /* 0x00000004390802a4 */ /* 0x000fee000f8e02ff */
[----:B------:R-:W-:Y:S01]  /*46c0*/  @!P2 PRMT R79, R0, 0x7610, R79 ;  /* 0x00007610004fa816 */ /* 0x000fe2000000004f */
[----:B--2---:R-:W-:Y:S03]  /*46d0*/  @UP0 UIMAD.WIDE UR10, UR8, 0x4, UR10 ;  /* 0x00000004080a08a5 */ /* 0x004fe6000f8e020a */
[----:B------:R-:W2:Y:S03]  /*46e0*/  @!UP0 LDCU UR8, c[0x0][0x880] ;  /* 0x00011000ff0887ac */ /* 0x000ea60008000800 */
[----:B------:R-:W-:Y:S01]  /*46f0*/  IMAD.U32 R10, RZ, RZ, UR10 ;  /* 0x0000000aff0a7e24 */ /* 0x000fe2000f8e00ff */
[----:B------:R-:W-:Y:S05]  /*4700*/  MOV R11, UR11 ;  /* 0x0000000b000b7c02 */ /* 0x000fea0008000f00 */
[----:B------:R3:W5:Y:S02]  /*4710*/  @P2 LDG.E R35, desc[UR48][R10.64] ;  /* 0x000000300a232981 */ /* 0x000764000c1e1900 */
[----:B--23--:R-:W-:Y:S07]  /*4720*/  @!P2 IMAD.U32 R35, RZ, RZ, UR8 ;  /* 0x00000008ff23ae24 */ /* 0x00cfee000f8e00ff */
.L_x_68:
[----:B-----5:R-:W-:Y:S01]  /*4730*/  @!P0 FSETP.EQ.AND P4, PT, R35, RZ, PT ;  /* 0x000000ff2300820b */ /* 0x020fe20003f82000 */
[----:B------:R-:W-:Y:S01]  /*4740*/  @!UPT UIADD3 URZ, UPT, UPT, URZ, URZ, URZ ;  /* 0x000000fffffff290 */ /* 0x000fe2000fffe0ff */
[----:B------:R-:W-:Y:S11]  /*4750*/  @!P0 BRA `(.L_x_69) ;  /* 0x0000000000148947 */ /* 0x000ff60003800000 */
[----:B------:R-:W-:Y:S02]  /*4760*/  LOP3.LUT P0, RZ, R79, 0xff, RZ, 0xc0, !PT ;  /* 0x000000ff4fff7812 */ /* 0x000fe4000780c0ff */
[----:B------:R-:W-:Y:S04]  /*4770*/  PLOP3.LUT P4, PT, PT, PT, UP0, 0x80, 0x8 ;  /* 0x000000000008781c */ /* 0x000fe80003f8f008 */
[----:B------:R-:W-:Y:S07]  /*4780*/  PLOP3.LUT P4, PT, P4, PT, PT, 0x8, 0x80 ;  /* 0x000000000080781c */ /* 0x000fee000278e170 */
[----:B------:R-:W-:Y:S11]  /*4790*/  @P0 FSETP.EQ.AND P4, PT, R35, RZ, PT ;  /* 0x000000ff2300020b */ /* 0x000ff60003f82000 */
[----:B------:R-:W-:Y:S02]  /*47a0*/  @!UPT UIADD3 URZ, UPT, UPT, URZ, URZ, URZ ;  /* 0x000000fffffff290 */ /* 0x000fe4000fffe0ff */
.L_x_69:
[----:B------:R-:W-:Y:S01]  /*47b0*/  ISETP.NE.AND P0, PT, R24, 0x1, PT ;  /* 0x000000011800780c */ /* 0x000fe20003f05270 */
[----:B------:R-:W3:Y:S01]  /*47c0*/  SYNCS.PHASECHK.TRANS64.TRYWAIT P2, [UR22+0xa0], R12 ;  /* 0x0000a00cff0075a7 */ /* 0x000ee20008041116 */
[----:B------:R-:W-:Y:S04]  /*47d0*/  IMAD.SHL.U32 R10, R19, 0x40, RZ ;  /* 0x00000040130a7824 */ /* 0x000fe800078e00ff */
[C---:B------:R-:W-:Y:S01]  /*47e0*/  IMAD.HI.U32 R9, R10.reuse, R25, RZ ;  /* 0x000000190a097227 */ /* 0x040fe200078e00ff */
[C---:B------:R-:W-:Y:S04]  /*47f0*/  R2UR UR35, R10.reuse ;  /* 0x000000000a2372ca */ /* 0x040fe800000e0000 */
[----:B------:R-:W-:Y:S04]  /*4800*/  SHF.R.U32.HI R9, RZ, R32, R9 ;  /* 0x00000020ff097219 */ /* 0x000fe80000011609 */
[----:B------:R-:W-:Y:S02]  /*4810*/  SEL R9, R10, R9, !P0 ;  /* 0x000000090a097207 */ /* 0x000fe40004000000 */
[----:B------:R-:W-:Y:S02]  /*4820*/  ELECT P0, URZ, PT ;  /* 0x0000000000ff782f */ /* 0x000fe40003800000 */
[C---:B------:R-:W-:Y:S01]  /*4830*/  R2UR UR8, R9.reuse ;  /* 0x00000000090872ca */ /* 0x040fe200000e0000 */
[C---:B-12---:R-:W-:Y:S01]  /*4840*/  IMAD.HI.U32 R0, R9.reuse, R22, RZ ;  /* 0x0000001609007227 */ /* 0x046fe200078e00ff */
[----:B------:R-:W-:Y:S02]  /*4850*/  PLOP3.LUT P4, PT, P4, P0, PT, 0xf2, 0x2f ;  /* 0x00000000002f781c */ /* 0x000fe40002781e72 */
[----:B------:R-:W-:Y:S01]  /*4860*/  R2UR UR36, R9 ;  /* 0x00000000092472ca */ /* 0x000fe200000e0000 */
[----:B------:R-:W-:Y:S01]  /*4870*/  IMAD.MOV R3, RZ, RZ, -R9 ;  /* 0x000000ffff037224 */ /* 0x000fe200078e0a09 */
[----:B------:R-:W-:Y:S04]  /*4880*/  SHF.R.U32.HI R0, RZ, R23, R0 ;  /* 0x00000017ff007219 */ /* 0x000fe80000011600 */
[----:B------:R-:W-:Y:S02]  /*4890*/  R2UR UR37, R0 ;  /* 0x00000000002572ca */ /* 0x000fe400000e0000 */
[----:B------:R-:W-:Y:S03]  /*48a0*/  R2UR UR9, R3 ;  /* 0x00000000030972ca */ /* 0x000fe600000e0000 */
[----:B----4-:R-:W-:Y:S08]  /*48b0*/  @!P4 IADD3 R9, P0, PT, R38, 0x580, RZ ;  /* 0x000005802609c810 */ /* 0x010ff00007f1e0ff */
[----:B------:R-:W-:Y:S02]  /*48c0*/  USEL UR37, UR8, UR37, !UP3 ;  /* 0x0000002508257287 */ /* 0x000fe4000d800000 */
[----:B------:R-:W-:Y:S04]  /*48d0*/  UIMAD UR35, UR14, UR9, UR35 ;  /* 0x000000090e2372a4 */ /* 0x000fe8000f8e0223 */
[----:B------:R-:W-:Y:S05]  /*48e0*/  IMAD R0, RZ, RZ, -UR37 ;  /* 0x80000025ff007e24 */ /* 0x000fea000f8e02ff */
[----:B------:R-:W-:Y:S01]  /*48f0*/  R2UR UR8, R0 ;  /* 0x00000000000872ca */ /* 0x000fe200000e0000 */
[----:B------:R-:W-:Y:S11]  /*4900*/  @!P4 IMAD.X R0, RZ, RZ, R39, P0 ;  /* 0x000000ffff00c224 */ /* 0x000ff600000e0627 */
[----:B------:R-:W-:Y:S01]  /*4910*/  @!UPT UIADD3 URZ, UPT, UPT, URZ, URZ, URZ ;  /* 0x000000fffffff290 */ /* 0x000fe2000fffe0ff */
[----:B------:R-:W-:Y:S01]  /*4920*/  UIMAD UR36, UR7, UR8, UR36 ;  /* 0x00000008072472a4 */ /* 0x000fe2000f8e0224 */
[----:B---3--:R-:W-:Y:S11]  /*4930*/  @!P2 BRA `(.L_x_70) ;  /* 0x000000480004a947 */ /* 0x008ff60003800000 */
.L_x_162:
[----:B------:R-:W-:Y:S01]  /*4940*/  @!P4 R2UR UR8, R9 ;  /* 0x000000000908c2ca */ /* 0x000fe200000e0000 */
[----:B------:R-:W-:Y:S01]  /*4950*/  VOTEU.ALL UP2, P4 ;  /* 0x0000000000ff7886 */ /* 0x000fe20002040000 */
[----:B------:R-:W-:Y:S01]  /*4960*/  @!P4 R2UR UR9, R0 ;  /* 0x000000000009c2ca */ /* 0x000fe200000e0000 */
[----:B------:R-:W-:Y:S01]  /*4970*/  VOTEU.ALL UP1, P4 ;  /* 0x0000000000ff7886 */ /* 0x000fe20002020000 */
[----:B------:R-:W-:Y:S01]  /*4980*/  @!P4 IMAD.MOV.U32 R0, RZ, RZ, 0x2000 ;  /* 0x00002000ff00c424 */ /* 0x000fe200078e00ff */
[----:B------:R-:W-:Y:S01]  /*4990*/  @!P4 IADD3 R9, P0, PT, R38, 0x580, RZ ;  /* 0x000005802609c810 */ /* 0x000fe20007f1e0ff */
[----:B------:R-:W-:Y:S07]  /*49a0*/  @!UP2 UIADD3 UR32, UPT, UPT, UR22, 0x400, URZ ;  /* 0x000004001620a890 */ /* 0x000fee000fffe0ff */
[----:B------:R-:W-:Y:S02]  /*49b0*/  IMAD.U32 R10, RZ, RZ, UR8 ;  /* 0x00000008ff0a7e24 */ /* 0x000fe4000f8e00ff */
[----:B------:R-:W-:Y:S01]  /*49c0*/  IMAD.U32 R11, RZ, RZ, UR9 ;  /* 0x00000009ff0b7e24 */ /* 0x000fe2000f8e00ff */
[----:B------:R-:W-:Y:S02]  /*49d0*/  @!UP2 UPRMT UR9, URZ, 0x40, URZ ;  /* 0x00000040ff09a896 */ /* 0x000fe400080000ff */
[----:B------:R-:W-:Y:S02]  /*49e0*/  @!P4 R2UR UR10, R10 ;  /* 0x000000000a0ac2ca */ /* 0x000fe400000e0000 */
[----:B------:R-:W-:Y:S01]  /*49f0*/  @!P4 R2UR UR11, R11 ;  /* 0x000000000b0bc2ca */ /* 0x000fe200000e0000 */
[----:B------:R-:W-:Y:S11]  /*4a00*/  @!UP2 UPRMT UR8, UR9, 0x5410, URZ ;  /* 0x000054100908a896 */ /* 0x000ff600080000ff */
[----:B------:R-:W-:Y:S01]  /*4a10*/  @!UPT UIADD3 URZ, UPT, UPT, URZ, URZ, URZ ;  /* 0x000000fffffff290 */ /* 0x000fe2000fffe0ff */
[----:B------:R2:W-:Y:S01]  /*4a20*/  @!UP1 UTMALDG.4D.IM2COL [UR32], [UR10], UR8 ;  /* 0x000000200a0093b4 */ /* 0x0005e20008058008 */
[----:B------:R3:W-:Y:S01]  /*4a30*/  @!P4 SYNCS.ARRIVE.TRANS64.RED.A0TR RZ, [UR22+0x80], R0 ;  /* 0x00008000ffffc9a7 */ /* 0x0007e20008300416 */
[----:B------:R-:W-:Y:S01]  /*4a40*/  SYNCS.ARRIVE.TRANS64.RED.A1T0 RZ, [UR31], RZ ;  /* 0x000000ffffff79a7 */ /* 0x000fe2000810041f */
[----:B---3--:R-:W-:Y:S01]  /*4a50*/  @!P4 IMAD.X R0, RZ, RZ, R39, P0 ;  /* 0x000000ffff00c224 */ /* 0x008fe200000e0627 */
[----:B------:R-:W3:Y:S02]  /*4a60*/  SYNCS.PHASECHK.TRANS64.TRYWAIT P2, [UR22+0xa8], R12 ;  /* 0x0000a80cff0075a7 */ /* 0x000ee40008041116 */
[----:B--23--:R-:W-:Y:S05]  /*4a70*/  @!P2 BRA `(.L_x_71) ;  /* 0x0000004400cca947 */ /* 0x00cfea0003800000 */
.L_x_164:
[----:B------:R-:W-:Y:S01]  /*4a80*/  @!P4 R2UR UR8, R0 ;  /* 0x000000000008c2ca */ /* 0x000fe200000e0000 */
[----:B------:R-:W-:Y:S01]  /*4a90*/  VOTEU.ALL UP2, P4 ;  /* 0x0000000000ff7886 */ /* 0x000fe20002040000 */
[----:B------:R-:W-:Y:S01]  /*4aa0*/  @!P4 R2UR UR9, R9 ;  /* 0x000000000909c2ca */ /* 0x000fe200000e0000 */
[----:B------:R-:W-:Y:S01]  /*4ab0*/  VOTEU.ALL UP1, P4 ;  /* 0x0000000000ff7886 */ /* 0x000fe20002020000 */
[----:B------:R-:W-:Y:S01]  /*4ac0*/  @!P4 IMAD.MOV.U32 R0, RZ, RZ, 0x2000 ;  /* 0x00002000ff00c424 */ /* 0x000fe200078e00ff */
[----:B------:R-:W-:Y:S01]  /*4ad0*/  UMOV UR27, UR35 ;  /* 0x00000023001b7c82 */ /* 0x000fe20008000000 */
[----:B------:R-:W-:Y:S01]  /*4ae0*/  @!UP2 UIADD3 UR26, UPT, UPT, UR34, 0x20, URZ ;  /* 0x00000020221aa890 */ /* 0x000fe2000fffe0ff */
[----:B------:R-:W-:Y:S01]  /*4af0*/  @!P4 IADD3 R19, P0, PT, R38, 0x580, RZ ;  /* 0x000005802613c810 */ /* 0x000fe20007f1e0ff */
[----:B------:R-:W-:Y:S01]  /*4b00*/  @!UP2 UIADD3 UR24, UPT, UPT, UR22, 0x2400, URZ ;  /* 0x000024001618a890 */ /* 0x000fe2000fffe0ff */
[----:B------:R-:W-:Y:S01]  /*4b10*/  UMOV UR28, UR36 ;  /* 0x00000024001c7c82 */ /* 0x000fe20008000000 */
[----:B------:R-:W-:Y:S02]  /*4b20*/  UMOV UR29, UR37 ;  /* 0x00000025001d7c82 */ /* 0x000fe40008000000 */
[----:B------:R-:W-:Y:S02]  /*4b30*/  @!P4 IMAD.X R16, RZ, RZ, R39, P0 ;  /* 0x000000ffff10c224 */ /* 0x000fe400000e0627 */
        /* <DEDUP_REMOVED lines=10> */
[----:B------:R-:W3:Y:S02]  /*4be0*/  SYNCS.PHASECHK.TRANS64.TRYWAIT P2, [UR22+0xb0], R12 ;  /* 0x0000b00cff0075a7 */ /* 0x000ee40008041116 */
[----:B--23--:R-:W-:Y:S05]  /*4bf0*/  @!P2 BRA `(.L_x_72) ;  /* 0x000000440084a947 */ /* 0x00cfea0003800000 */
.L_x_166:
[----:B------:R-:W2:Y:S01]  /*4c00*/  LDC.64 R14, c[0x0][0xb10] ;  /* 0x0002c400ff0e7b82 */ /* 0x000ea20000000a00 */
[----:B------:R-:W-:Y:S01]  /*4c10*/  @!P4 R2UR UR8, R16 ;  /* 0x000000001008c2ca */ /* 0x000fe200000e0000 */
[----:B------:R-:W-:Y:S01]  /*4c20*/  VOTEU.ALL UP2, P4 ;  /* 0x0000000000ff7886 */ /* 0x000fe20002040000 */
[----:B------:R-:W-:Y:S01]  /*4c30*/  @!P4 R2UR UR9, R19 ;  /* 0x000000001309c2ca */ /* 0x000fe200000e0000 */
[----:B------:R-:W-:Y:S01]  /*4c40*/  VOTEU.ALL UP1, P4 ;  /* 0x0000000000ff7886 */ /* 0x000fe20002020000 */
[----:B------:R-:W-:Y:S03]  /*4c50*/  @!P4 IMAD.MOV.U32 R16, RZ, RZ, 0x2000 ;  /* 0x00002000ff10c424 */ /* 0x000fe600078e00ff */
[----:B------:R-:W3:Y:S01]  /*4c60*/  LDC.64 R10, c[0x0][0xb18] ;  /* 0x0002c600ff0a7b82 */ /* 0x000ee20000000a00 */
[----:B------:R-:W-:Y:S02]  /*4c70*/  @!UP2 UIADD3 UR18, UPT, UPT, UR34, 0x40, URZ ;  /* 0x000000402212a890 */ /* 0x000fe4000fffe0ff */
[----:B------:R-:W-:Y:S01]  /*4c80*/  @!UP2 UIADD3 UR16, UPT, UPT, UR22, 0x4400, URZ ;  /* 0x000044001610a890 */ /* 0x000fe2000fffe0ff */
[----:B------:R-:W-:Y:S04]  /*4c90*/  UMOV UR19, UR35 ;  /* 0x0000002300137c82 */ /* 0x000fe80008000000 */
[----:B------:R-:W4:Y:S01]  /*4ca0*/  @!P1 LDC R0, c[0x0][0xb20] ;  /* 0x0002c800ff009b82 */ /* 0x000f220000000800 */
[----:B------:R-:W-:Y:S01]  /*4cb0*/  UMOV UR20, UR36 ;  /* 0x0000002400147c82 */ /* 0x000fe20008000000 */
[----:B------:R-:W-:Y:S01]  /*4cc0*/  IMAD.U32 R41, RZ, RZ, UR8 ;  /* 0x00000008ff297e24 */ /* 0x000fe2000f8e00ff */
[----:B------:R-:W-:Y:S05]  /*4cd0*/  UMOV UR21, UR37 ;  /* 0x0000002500157c82 */ /* 0x000fea0008000000 */
[----:B-1----:R-:W1:Y:S01]  /*4ce0*/  @!P1 LDC R3, c[0x0][0xb0c] ;  /* 0x0002c300ff039b82 */ /* 0x002e620000000800 */
[----:B------:R-:W-:Y:S01]  /*4cf0*/  IMAD.U32 R40, RZ, RZ, UR9 ;  /* 0x00000009ff287e24 */ /* 0x000fe2000f8e00ff */
[----:B------:R-:W-:Y:S01]  /*4d00*/  @!UP2 UPRMT UR9, URZ, 0x40, URZ ;  /* 0x00000040ff09a896 */ /* 0x000fe200080000ff */
[----:B------:R-:W-:Y:S03]  /*4d10*/  @!P4 R2UR UR11, R41 ;  /* 0x00000000290bc2ca */ /* 0x000fe600000e0000 */
[----:B------:R-:W-:Y:S01]  /*4d20*/  @!P4 R2UR UR10, R40 ;  /* 0x00000000280ac2ca */ /* 0x000fe200000e0000 */
[----:B------:R-:W-:Y:S11]  /*4d30*/  @!UP2 UPRMT UR8, UR9, 0x5410, URZ ;  /* 0x000054100908a896 */ /* 0x000ff600080000ff */
[----:B------:R-:W-:Y:S01]  /*4d40*/  @!UPT UIADD3 URZ, UPT, UPT, URZ, URZ, URZ ;  /* 0x000000fffffff290 */ /* 0x000fe2000fffe0ff */
[----:B------:R1:W-:Y:S01]  /*4d50*/  @!UP1 UTMALDG.4D.IM2COL [UR16], [UR10], UR8 ;  /* 0x000000100a0093b4 */ /* 0x0003e20008058008 */
[----:B------:R5:W-:Y:S01]  /*4d60*/  @!P4 SYNCS.ARRIVE.TRANS64.RED.A0TR RZ, [UR22+0x90], R16 ;  /* 0x00009010ffffc9a7 */ /* 0x000be20008300416 */
[----:B-1----:R-:W-:Y:S01]  /*4d70*/  @!P1 ISETP.NE.AND P2, PT, R3, 0x1, PT ;  /* 0x000000010300980c */ /* 0x002fe20003f45270 */
[C---:B--2---:R-:W-:Y:S01]  /*4d80*/  @!P1 IMAD.HI.U32 R14, R13.reuse, R14, RZ ;  /* 0x0000000e0d0e9227 */ /* 0x044fe200078e00ff */
[----:B---3--:R-:W-:Y:S03]  /*4d90*/  @!P1 ISETP.NE.AND P0, PT, R10, 0x1, PT ;  /* 0x000000010a00980c */ /* 0x008fe60003f05270 */
[C---:B------:R-:W-:Y:S01]  /*4da0*/  @!P1 IMAD.HI.U32 R11, R8.reuse, R11, RZ ;  /* 0x0000000b080b9227 */ /* 0x040fe200078e00ff */
[----:B------:R-:W-:Y:S04]  /*4db0*/  @!P1 SHF.R.U32.HI R14, RZ, R15, R14 ;  /* 0x0000000fff0e9219 */ /* 0x000fe8000001160e */
[----:B----4-:R-:W-:Y:S01]  /*4dc0*/  @!P1 SHF.R.U32.HI R9, RZ, R0, R11 ;  /* 0x00000000ff099219 */ /* 0x010fe2000001160b */
[----:B------:R-:W-:Y:S01]  /*4dd0*/  SYNCS.ARRIVE.TRANS64.RED.A1T0 RZ, [UR45], RZ ;  /* 0x000000ffffff79a7 */ /* 0x000fe2000810042d */
[----:B------:R-:W-:Y:S02]  /*4de0*/  @!P1 SEL R14, R13, R14, !P2 ;  /* 0x0000000e0d0e9207 */ /* 0x000fe40005000000 */
[----:B------:R-:W-:Y:S02]  /*4df0*/  @!P1 SEL R9, R8, R9, !P0 ;  /* 0x0000000908099207 */ /* 0x000fe40004000000 */
[----:B-----5:R-:W-:Y:S01]  /*4e00*/  @P3 SHF.R.U32.HI R16, RZ, 0x10, R29 ;  /* 0x00000010ff103819 */ /* 0x020fe2000001161d */
[----:B------:R-:W1:Y:S02]  /*4e10*/  SYNCS.PHASECHK.TRANS64.TRYWAIT P5, [UR22+0xb8], R12 ;  /* 0x0000b80cff0075a7 */ /* 0x000e6400080a1116 */
[----:B------:R-:W-:Y:S02]  /*4e20*/  @!P1 IMAD.IADD R0, R9, 0x1, -R14 ;  /* 0x0000000109009824 */ /* 0x000fe400078e0a0e */
[----:B------:R-:W-:Y:S01]  /*4e30*/  @!P1 IMAD.IADD R9, R14, 0x1, -R9 ;  /* 0x000000010e099824 */ /* 0x000fe200078e0a09 */
[----:B------:R-:W-:Y:S01]  /*4e40*/  @P3 R2UR UR57, R16 ;  /* 0x00000000103932ca */ /* 0x000fe200000e0000 */
[----:B------:R-:W-:Y:S02]  /*4e50*/  @!P1 IMAD R13, R0, R3, R13 ;  /* 0x00000003000d9224 */ /* 0x000fe400078e020d */
[----:B------:R-:W-:Y:S01]  /*4e60*/  @!P1 IMAD R8, R9, R10, R8 ;  /* 0x0000000a09089224 */ /* 0x000fe200078e0208 */
[----:B-1----:R-:W-:Y:S11]  /*4e70*/  @!P5 BRA `(.L_x_73) ;  /* 0x0000004000fcd947 */ /* 0x002ff60003800000 */
.L_x_168:
[----:B-1----:R-:W-:Y:S01]  /*4e80*/  @!P4 IADD3 R3, P0, PT, R38, 0x580, RZ ;  /* 0x000005802603c810 */ /* 0x002fe20007f1e0ff */
[----:B------:R-:W-:Y:S01]  /*4e90*/  VOTEU.ALL UP2, P4 ;  /* 0x0000000000ff7886 */ /* 0x000fe20002040000 */
[----:B------:R-:W-:Y:S01]  /*4ea0*/  VOTEU.ALL UP1, P4 ;  /* 0x0000000000ff7886 */ /* 0x000fe20002020000 */
[----:B------:R-:W-:Y:S01]  /*4eb0*/  UMOV UR11, UR35 ;  /* 0x00000023000b7c82 */ /* 0x000fe20008000000 */
[----:B------:R-:W-:Y:S01]  /*4ec0*/  @!P4 R2UR UR9, R3 ;  /* 0x000000000309c2ca */ /* 0x000fe200000e0000 */
[----:B------:R-:W-:Y:S01]  /*4ed0*/  @!P4 IMAD.X R0, RZ, RZ, R39, P0 ;  /* 0x000000ffff00c224 */ /* 0x000fe200000e0627 */
[----:B------:R-:W-:Y:S01]  /*4ee0*/  @!UP2 UPRMT UR16, URZ, 0x40, URZ ;  /* 0x00000040ff10a896 */ /* 0x000fe200080000ff */
[----:B------:R-:W-:Y:S01]  /*4ef0*/  LOP3.LUT P0, RZ, R30, 0x1, RZ, 0xc0, !PT ;  /* 0x000000011eff7812 */ /* 0x000fe2000780c0ff */
[----:B------:R-:W-:Y:S01]  /*4f00*/  @!UP2 UIADD3 UR10, UPT, UPT, UR34, 0x60, URZ ;  /* 0x00000060220aa890 */ /* 0x000fe2000fffe0ff */
[----:B------:R-:W-:Y:S01]  /*4f10*/  LOP3.LUT R36, R36, 0x1, RZ, 0x3c, !PT ;  /* 0x0000000124247812 */ /* 0x000fe200078e3cff */
[----:B------:R-:W-:Y:S01]  /*4f20*/  @!UP2 UPRMT UR20, UR16, 0x5410, URZ ;  /* 0x000054101014a896 */ /* 0x000fe200080000ff */
[----:B------:R-:W-:Y:S01]  /*4f30*/  @!P4 R2UR UR8, R0 ;  /* 0x000000000008c2ca */ /* 0x000fe200000e0000 */
[----:B------:R-:W-:Y:S01]  /*4f40*/  UMOV UR12, UR36 ;  /* 0x00000024000c7c82 */ /* 0x000fe20008000000 */
[----:B------:R-:W-:Y:S01]  /*4f50*/  UMOV UR13, UR37 ;  /* 0x00000025000d7c82 */ /* 0x000fe20008000000 */
[----:B------:R-:W-:Y:S01]  /*4f60*/  LOP3.LUT R34, R34, 0x1, RZ, 0x3c, !PT ;  /* 0x0000000122227812 */ /* 0x000fe200078e3cff */
[----:B------:R-:W-:Y:S02]  /*4f70*/  IMAD.IADD R16, R8, 0x1, R78 ;  /* 0x0000000108107824 */ /* 0x000fe400078e024e */
[----:B------:R-:W-:Y:S01]  /*4f80*/  IMAD.U32 R10, RZ, RZ, UR9 ;  /* 0x00000009ff0a7e24 */ /* 0x000fe2000f8e00ff */
[----:B------:R-:W-:Y:S01]  /*4f90*/  @!UP2 UIADD3 UR9, UPT, UPT, UR22, 0x98, URZ ;  /* 0x000000981609a890 */ /* 0x000fe2000fffe0ff */
[----:B------:R-:W-:Y:S03]  /*4fa0*/  IMAD.IADD R19, R13, 0x1, R84 ;  /* 0x000000010d137824 */ /* 0x000fe600078e0254 */
[----:B------:R-:W-:Y:S02]  /*4fb0*/  @!P4 R2UR UR18, R10 ;  /* 0x000000000a12c2ca */ /* 0x000fe400000e0000 */
[----:B------:R-:W-:Y:S01]  /*4fc0*/  IMAD.U32 R11, RZ, RZ, UR8 ;  /* 0x00000008ff0b7e24 */ /* 0x000fe2000f8e00ff */
[----:B------:R-:W-:Y:S04]  /*4fd0*/  @!UP2 UIADD3 UR8, UPT, UPT, UR22, 0x6400, URZ ;  /* 0x000064001608a890 */ /* 0x000fe8000fffe0ff */
[----:B------:R-:W-:Y:S11]  /*4fe0*/  @!P4 R2UR UR19, R11 ;  /* 0x000000000b13c2ca */ /* 0x000ff600000e0000 */
[----:B------:R-:W-:Y:S02]  /*4ff0*/  @!UPT UIADD3 URZ, UPT, UPT, URZ, URZ, URZ ;  /* 0x000000fffffff290 */ /* 0x000fe4000fffe0ff */
[----:B------:R2:W-:Y:S01]  /*5000*/  @!UP1 UTMALDG.4D.IM2COL [UR8], [UR18], UR20 ;  /* 0x00000008120093b4 */ /* 0x0005e20008058014 */
[----:B------:R2:W-:Y:S01]  /*5010*/  @!P4 SYNCS.ARRIVE.TRANS64.RED.A0TR RZ, [UR22+0x98], R33 ;  /* 0x00009821ffffc9a7 */ /* 0x0005e20008300416 */
[----:B------:R-:W-:Y:S01]  /*5020*/  UPLOP3.LUT UP1, UPT, UPT, UPT, UPT, 0x80, 0x8 ;  /* 0x000000000008789c */ /* 0x000fe20003f2f070 */
[----:B------:R-:W-:Y:S01]  /*5030*/  SYNCS.ARRIVE.TRANS64.RED.A1T0 RZ, [UR23], RZ ;  /* 0x000000ffffff79a7 */ /* 0x000fe20008100417 */
[----:B------:R-:W-:Y:S09]  /*5040*/  @P0 BRA `(.L_x_74) ;  /* 0xfffffff000700947 */ /* 0x000ff2000383ffff */
[----:B------:R-:W-:-:S04]  /*5050*/  SHF.L.U32 R3, R36, 0x1f, RZ ;  /* 0x0000001f24037819 */ /* 0x000fc800000006ff */
[----:B------:R-:W1:Y:S02]  /*5060*/  SYNCS.PHASECHK.TRANS64.TRYWAIT P0, [UR22+0xa0], R3 ;  /* 0x0000a003ff0075a7 */ /* 0x000e640008001116 */
[----:B-1----:R-:W-:Y:S05]  /*5070*/  @!P0 BRA `(.L_x_75) ;  /* 0x0000004000948947 */ /* 0x002fea0003800000 */
.L_x_170:
[----:B------:R-:W3:Y:S02]  /*5080*/  SYNCS.PHASECHK.TRANS64.TRYWAIT P0, [UR22+0xa8], R3 ;  /* 0x0000a803ff0075a7 */ /* 0x000ee40008001116 */
[----:B---3--:R-:W-:Y:S05]  /*5090*/  @!P0 BRA `(.L_x_76) ;  /* 0x0000004000a48947 */ /* 0x008fea0003800000 */
.L_x_172:
[----:B------:R-:W3:Y:S02]  /*50a0*/  SYNCS.PHASECHK.TRANS64.TRYWAIT P0, [UR22+0xb0], R3 ;  /* 0x0000b003ff0075a7 */ /* 0x000ee40008001116 */
[----:B---3--:R-:W-:Y:S05]  /*50b0*/  @!P0 BRA `(.L_x_77) ;  /* 0x0000004000b48947 */ /* 0x008fea0003800000 */
.L_x_174:
[----:B-1----:R-:W-:-:S07]  /*50c0*/  MOV R0, UR22 ;  /* 0x0000001600007c02 */ /* 0x002fce0008000f00 */
.L_x_78:
[----:B-1----:R-:W-:-:S04]  /*50d0*/  SHF.L.U32 R3, R36, 0x1f, RZ ;  /* 0x0000001f24037819 */ /* 0x002fc800000006ff */
[----:B------:R1:W3:Y:S03]  /*50e0*/  SYNCS.PHASECHK.TRANS64.TRYWAIT P0, [R0+URZ+0xb8], R3 ;  /* 0x0000b803000075a7 */ /* 0x0002e600080011ff */
[----:B---3--:R-:W-:Y:S05]  /*50f0*/  @!P0 NANOSLEEP.SYNCS 0x989680 ;  /* 0x009896800000895d */ /* 0x008fea0003900000 */
[----:B------:R-:W3:Y:S02]  /*5100*/  @!P0 SYNCS.PHASECHK.TRANS64 P0, [R0+URZ+0xb8], R3 ;  /* 0x0000b803000085a7 */ /* 0x000ee400080010ff */
[----:B--23--:R-:W-:Y:S05]  /*5110*/  @P0 EXIT ;  /* 0x000000000000094d */ /* 0x00cfea0003800000 */
[----:B------:R-:W-:Y:S05]  /*5120*/  BRA `(.L_x_78) ;  /* 0xfffffffc00e87947 */ /* 0x000fea000383ffff */
.L_x_63:
[----:B------:R-:W-:-:S06]  /*5130*/  UISETP.GE.AND UP1, UPT, UR8, 0x4, UPT ;  /* 0x000000040800788c */ /* 0x000fcc000bf26270 */
[----:B------:R-:W-:-:S13]  /*5140*/  PLOP3.LUT P0, PT, PT, PT, UP1, 0x80, 0x8 ;  /* 0x000000000008781c */ /* 0x000fda0003f0f018 */
[----:B------:R-:W-:Y:S05]  /*5150*/  @!P0 EXIT ;  /* 0x000000000000894d */ /* 0x000fea0003800000 */
[----:B------:R-:W-:Y:S01]  /*5160*/  BAR.SYNC.DEFER_BLOCKING 0x6, 0xa0 ;  /* 0x0182800000007b1d */ /* 0x000fe20000010000 */
[C---:B------:R-:W-:Y:S01]  /*5170*/  IMAD.SHL.U32 R5, R92.reuse, 0x20, RZ ;  /* 0x000000205c057824 */ /* 0x040fe200078e00ff */
[C---:B------:R-:W-:Y:S01]  /*5180*/  R2P PR, R92.reuse, 0x6 ;  /* 0x000000065c007804 */ /* 0x040fe20000000000 */
[C---:B------:R-:W-:Y:S01]  /*5190*/  IMAD.SHL.U32 R91, R92.reuse, 0x4, RZ ;  /* 0x000000045c5b7824 */ /* 0x040fe200078e00ff */
[----:B------:R-:W-:Y:S01]  /*51a0*/  CS2R R88, SRZ ;  /* 0x0000000000587805 */ /* 0x000fe2000001ff00 */
[C---:B------:R-:W-:Y:S01]  /*51b0*/  IMAD.SHL.U32 R0, R92.reuse, 0x10, RZ ;  /* 0x000000105c007824 */ /* 0x040fe200078e00ff */
[----:B------:R-:W-:Y:S02]  /*51c0*/  UMOV UR50, 0x400 ;  /* 0x0000040000327882 */ /* 0x000fe40000000000 */
[----:B------:R-:W1:Y:S01]  /*51d0*/  LDC R87, c[0x0][0x370] ;  /* 0x0000dc00ff577b82 */ /* 0x000e620000000800 */
[----:B------:R-:W-:Y:S01]  /*51e0*/  ULEA UR50, UR45, UR50, 0x18 ;  /* 0x000000322d327291 */ /* 0x000fe2000f8ec0ff */
[C---:B------:R-:W-:Y:S01]  /*51f0*/  LOP3.LUT R4, R5.reuse, 0xe0, RZ, 0xc0, !PT ;  /* 0x000000e005047812 */ /* 0x040fe200078ec0ff */
[----:B------:R-:W-:Y:S01]  /*5200*/  IMAD.U32 R32, R92, 0x10000, RZ ;  /* 0x000100005c207824 */ /* 0x000fe200078e00ff */
[----:B------:R-:W-:Y:S01]  /*5210*/  LOP3.LUT R5, R5, 0x100, RZ, 0xc0, !PT ;  /* 0x0000010005057812 */ /* 0x000fe200078ec0ff */
[----:B------:R-:W-:Y:S01]  /*5220*/  UIADD3 UR4, UPT, UPT, UR50, 0x400, URZ ;  /* 0x0000040032047890 */ /* 0x000fe2000fffe0ff */
[----:B------:R-:W-:Y:S01]  /*5230*/  LOP3.LUT R91, R4, 0x1c, R91, 0xf8, !PT ;  /* 0x0000001c045b7812 */ /* 0x000fe200078ef85b */
[----:B------:R-:W-:Y:S01]  /*5240*/  IMAD.MOV.U32 R96, RZ, RZ, 0x10 ;  /* 0x00000010ff607424 */ /* 0x000fe200078e00ff */
[----:B------:R-:W2:Y:S01]  /*5250*/  LDC R28, c[0x0][0xb0c] ;  /* 0x0002c300ff1c7b82 */ /* 0x000ea20000000800 */
[----:B------:R-:W-:Y:S01]  /*5260*/  SHF.R.U32.HI R4, RZ, 0x2, R92 ;  /* 0x00000002ff047819 */ /* 0x000fe2000001165c */
[----:B------:R-:W-:Y:S01]  /*5270*/  IMAD.MOV.U32 R95, RZ, RZ, 0x20 ;  /* 0x00000020ff5f7424 */ /* 0x000fe200078e00ff */
[----:B------:R-:W-:Y:S01]  /*5280*/  LOP3.LUT R0, R5, 0x600, R0, 0xf8, !PT ;  /* 0x0000060005007812 */ /* 0x000fe200078ef800 */
[----:B------:R-:W-:Y:S01]  /*5290*/  IMAD.MOV.U32 R90, RZ, RZ, 0x1 ;  /* 0x00000001ff5a7424 */ /* 0x000fe200078e00ff */
[----:B------:R-:W-:Y:S01]  /*52a0*/  LOP3.LUT R91, R91, 0x4, R4, 0x78, !PT ;  /* 0x000000045b5b7812 */ /* 0x000fe200078e7804 */
[----:B------:R-:W-:Y:S01]  /*52b0*/  IMAD.MOV.U32 R30, RZ, RZ, RZ ;  /* 0x000000ffff1e7224 */ /* 0x000fe200078e00ff */
[----:B------:R-:W-:Y:S01]  /*52c0*/  LOP3.LUT R92, R92, 0x60, RZ, 0xc0, !PT ;  /* 0x000000605c5c7812 */ /* 0x000fe200078ec0ff */
[----:B------:R-:W4:Y:S01]  /*52d0*/  LDC R85, c[0x0][0xb20] ;  /* 0x0002c800ff557b82 */ /* 0x000f220000000800 */
[----:B------:R-:W3:Y:S01]  /*52e0*/  LDS R2, [UR50+0x120] ;  /* 0x00012032ff027984 */ /* 0x000ee20008000800 */
[----:B------:R-:W-:Y:S01]  /*52f0*/  LOP3.LUT R91, R0, R91, RZ, 0xfc, !PT ;  /* 0x0000005b005b7212 */ /* 0x000fe200078efcff */
[----:B------:R-:W-:Y:S01]  /*5300*/  IMAD.U32 R94, RZ, RZ, UR4 ;  /* 0x00000004ff5e7e24 */ /* 0x000fe2000f8e00ff */
[----:B------:R-:W-:Y:S01]  /*5310*/  LOP3.LUT R32, R32, 0x600000, RZ, 0xc0, !PT ;  /* 0x0060000020207812 */ /* 0x000fe200078ec0ff */
[----:B------:R-:W1:Y:S01]  /*5320*/  LDCU.64 UR54, c[0x0][0x348] ;  /* 0x00006900ff3677ac */ /* 0x000e620008000a00 */
[----:B------:R-:W-:-:S02]  /*5330*/  SEL R96, R96, 0xfffffff0, !P2 ;  /* 0xfffffff060607807 */ /* 0x000fc40005000000 */
[----:B------:R-:W1:Y:S01]  /*5340*/  LDC R27, c[0x0][0xb30] ;  /* 0x0002cc00ff1b7b82 */ /* 0x000e620000000800 */
[----:B------:R-:W-:Y:S01]  /*5350*/  SEL R95, R95, 0xffffffe0, !P1 ;  /* 0xffffffe05f5f7807 */ /* 0x000fe20004800000 */
[----:B------:R-:W1:Y:S01]  /*5360*/  LDCU.64 UR36, c[0x0][0x888] ;  /* 0x00011100ff2477ac */ /* 0x000e620008000a00 */
[----:B------:R-:W1:Y:S05]  /*5370*/  LDCU.64 UR38, c[0x0][0x890] ;  /* 0x00011200ff2677ac */ /* 0x000e6a0008000a00 */
[----:B------:R-:W1:Y:S01]  /*5380*/  LDC.64 R72, c[0x0][0xb10] ;  /* 0x0002c400ff487b82 */ /* 0x000e620000000a00 */
[----:B------:R-:W1:Y:S01]  /*5390*/  LDCU.64 UR46, c[0x0][0xa90] ;  /* 0x00015200ff2e77ac */ /* 0x000e620008000a00 */
[----:B------:R-:W-:Y:S01]  /*53a0*/  UMOV UR52, URZ ;  /* 0x000000ff00347c82 */ /* 0x000fe20008000000 */
[----:B------:R-:W-:-:S05]  /*53b0*/  UMOV UR56, URZ ;  /* 0x000000ff00387c82 */ /* 0x000fca0008000000 */
[----:B------:R-:W1:Y:S08]  /*53c0*/  LDC.64 R24, c[0x0][0xb18] ;  /* 0x0002c600ff187b82 */ /* 0x000e700000000a00 */
[----:B------:R-:W1:Y:S08]  /*53d0*/  LDC.64 R22, c[0x0][0xb28] ;  /* 0x0002ca00ff167b82 */ /* 0x000e700000000a00 */
[----:B------:R-:W1:Y:S01]  /*53e0*/  LDC.64 R70, c[0x0][0x8b0] ;  /* 0x00022c00ff467b82 */ /* 0x000e620000000a00 */
[C---:B---3--:R-:W-:Y:S01]  /*53f0*/  VIADD R3, R2.reuse, 0x80 ;  /* 0x0000008002037836 */ /* 0x048fe20000000000 */
[----:B------:R-:W-:-:S04]  /*5400*/  LOP3.LUT R2, R2, 0xffff, RZ, 0xc0, !PT ;  /* 0x0000ffff02027812 */ /* 0x000fc800078ec0ff */
[----:B------:R-:W-:Y:S02]  /*5410*/  LOP3.LUT R3, R3, 0xffff, RZ, 0xc0, !PT ;  /* 0x0000ffff03037812 */ /* 0x000fe400078ec0ff */
[----:B------:R-:W3:Y:S03]  /*5420*/  LDC.64 R68, c[0x0][0x8a8] ;  /* 0x00022a00ff447b82 */ /* 0x000ee60000000a00 */
[----:B------:R1:W-:Y:S05]  /*5430*/  STL.64 [R1], R2 ;  /* 0x0000000201007387 */ /* 0x0003ea0000100a00 */
[----:B------:R-:W1:Y:S08]  /*5440*/  LDC.64 R76, c[0x0][0xa80] ;  /* 0x0002a000ff4c7b82 */ /* 0x000e700000000a00 */
[----:B------:R-:W1:Y:S08]  /*5450*/  LDC.64 R74, c[0x0][0xa88] ;  /* 0x0002a200ff4a7b82 */ /* 0x000e700000000a00 */
[----:B--2-4-:R-:W1:Y:S02]  /*5460*/  LDC R86, c[0x0][0x374] ;  /* 0x0000dd00ff567b82 */ /* 0x014e640000000800 */
.L_x_122:
[----:B-1----:R-:W-:Y:S04]  /*5470*/  SHF.L.U32 R3, R88, 0x1f, RZ ;  /* 0x0000001f58037819 */ /* 0x002fe800000006ff */
[----:B------:R-:W1:Y:S02]  /*5480*/  SYNCS.PHASECHK.TRANS64.TRYWAIT P0, [UR50+0xd0], R3 ;  /* 0x0000d003ff0075a7 */ /* 0x000e640008001132 */
[----:B-1----:R-:W-:Y:S05]  /*5490*/  @!P0 BRA `(.L_x_79) ;  /* 0x0000003c00d48947 */ /* 0x002fea0003800000 */
.L_x_176:
[----:B------:R-:W2:Y:S01]  /*54a0*/  LDC.64 R12, c[0x0][0xb10] ;  /* 0x0002c400ff0c7b82 */ /* 0x000ea20000000a00 */
[----:B------:R-:W4:Y:S01]  /*54b0*/  LDS.128 R80, [UR50+0x110] ;  /* 0x00011032ff507984 */ /* 0x000f220008000c00 */
[----:B------:R-:W-:Y:S01]  /*54c0*/  UIADD3 UR4, UPT, UPT, UR50, 0xd8, URZ ;  /* 0x000000d832047890 */ /* 0x000fe2000fffe0ff */
[----:B-1----:R-:W-:Y:S01]  /*54d0*/  IMAD R0, R30, 0x4, R1 ;  /* 0x000000041e007824 */ /* 0x002fe200078e0201 */
[----:B------:R-:W-:Y:S04]  /*54e0*/  ISETP.NE.AND P1, PT, R27, 0x1, PT ;  /* 0x000000011b00780c */ /* 0x000fe80003f25270 */
[----:B------:R-:W1:Y:S01]  /*54f0*/  LDC.64 R10, c[0x0][0xb18] ;  /* 0x0002c600ff0a7b82 */ /* 0x000e620000000a00 */
[----:B------:R-:W-:Y:S01]  /*5500*/  UPRMT UR4, URZ, 0x654, UR4 ;  /* 0x00000654ff047896 */ /* 0x000fe20008000004 */
[----:B------:R-:W-:Y:S01]  /*5510*/  ISETP.GE.AND P0, PT, R26, 0x1, PT ;  /* 0x000000011a00780c */ /* 0x000fe20003f06270 */
[----:B------:R-:W-:Y:S01]  /*5520*/  @!PT LDS RZ, [RZ] ;  /* 0x00000000fffff984 */ /* 0x000fe20000000800 */
[----:B------:R-:W-:Y:S01]  /*5530*/  @!PT LDS RZ, [RZ] ;  /* 0x00000000fffff984 */ /* 0x000fe20000000800 */
[----:B------:R-:W-:Y:S01]  /*5540*/  @!PT LDS RZ, [RZ] ;  /* 0x00000000fffff984 */ /* 0x000fe20000000800 */
[----:B------:R-:W-:Y:S01]  /*5550*/  @!PT LDS RZ, [RZ] ;  /* 0x00000000fffff984 */ /* 0x000fe20000000800 */
[----:B------:R3:W-:Y:S06]  /*5560*/  MEMBAR.ALL.CTA ;  /* 0x0000000000007992 */ /* 0x0007ec0000008000 */
[----:B---3--:R-:W3:Y:S01]  /*5570*/  FENCE.VIEW.ASYNC.S ;  /* 0x00000000000073c6 */ /* 0x008ee20000000000 */
[----:B------:R-:W1:Y:S08]  /*5580*/  @!P1 LDC R14, c[0x0][0xb20] ;  /* 0x0002c800ff0e9b82 */ /* 0x000e700000000800 */
[----:B------:R-:W1:Y:S01]  /*5590*/  @!P1 LDC R9, c[0x0][0xb0c] ;  /* 0x0002c300ff099b82 */ /* 0x000e620000000800 */
[----:B---3--:R-:W-:Y:S01]  /*55a0*/  SYNCS.ARRIVE.TRANS64.RED.A1T0 RZ, [UR4], RZ ;  /* 0x000000ffffff79a7 */ /* 0x008fe20008100404 */
[----:B------:R3:W5:Y:S01]  /*55b0*/  LDL R17, [R0] ;  /* 0x0000000000117983 */ /* 0x0007620000100800 */
[----:B----4-:R-:W-:Y:S11]  /*55c0*/  LOP3.LUT P3, RZ, R82, 0x1, RZ, 0xc0, !PT ;  /* 0x0000000152ff7812 */ /* 0x010ff6000786c0ff */
[----:B------:R-:W-:Y:S02]  /*55d0*/  @!UPT UIADD3 URZ, UPT, UPT, URZ, URZ, URZ ;  /* 0x000000fffffff290 */ /* 0x000fe4000fffe0ff */
[----:B------:R-:W-:Y:S02]  /*55e0*/  @P3 MOV R31, R80 ;  /* 0x00000050001f3202 */ /* 0x000fe40000000f00 */
[----:B------:R-:W-:Y:S01]  /*55f0*/  @P3 LOP3.LUT R29, R81, 0xffff, RZ, 0xc0, !PT ;  /* 0x0000ffff511d3812 */ /* 0x000fe200078ec0ff */
[----:B--23--:R-:W-:Y:S06]  /*5600*/  @!P0 BRA `(.L_x_80) ;  /* 0x0000000000a48947 */ /* 0x00cfec0003800000 */
[----:B------:R-:W-:Y:S01]  /*5610*/  IMAD.HI.U32 R20, R86, R25, RZ ;  /* 0x0000001956147227 */ /* 0x000fe200078e00ff */
[----:B------:R-:W-:Y:S02]  /*5620*/  ISETP.NE.AND P0, PT, R24, 0x1, PT ;  /* 0x000000011800780c */ /* 0x000fe40003f05270 */
[----:B------:R-:W-:Y:S01]  /*5630*/  ISETP.NE.AND P2, PT, R26, 0x1, PT ;  /* 0x000000011a00780c */ /* 0x000fe20003f45270 */
[-C--:B------:R-:W-:Y:S01]  /*5640*/  IMAD.HI.U32 R18, R87, R72.reuse, RZ ;  /* 0x0000004857127227 */ /* 0x080fe200078e00ff */
[----:B------:R-:W-:Y:S02]  /*5650*/  SHF.R.U32.HI R21, RZ, R85, R20 ;  /* 0x00000055ff157219 */ /* 0x000fe40000011614 */
[----:B------:R-:W-:Y:S01]  /*5660*/  ISETP.NE.AND P4, PT, R28, 0x1, PT ;  /* 0x000000011c00780c */ /* 0x000fe20003f85270 */
[----:B------:R-:W-:Y:S01]  /*5670*/  IMAD.HI.U32 R36, R29, R25, RZ ;  /* 0x000000191d247227 */ /* 0x000fe200078e00ff */
[----:B------:R-:W-:Y:S02]  /*5680*/  SHF.R.U32.HI R18, RZ, R73, R18 ;  /* 0x00000049ff127219 */ /* 0x000fe40000011612 */
[----:B------:R-:W-:Y:S01]  /*5690*/  SEL R3, R86, R21, !P0 ;  /* 0x0000001556037207 */ /* 0x000fe20004000000 */
[----:B------:R-:W-:Y:S01]  /*56a0*/  IMAD.HI.U32 R34, R31, R72, RZ ;  /* 0x000000481f227227 */ /* 0x000fe200078e00ff */
[----:B------:R-:W-:Y:S03]  /*56b0*/  SEL R7, R87, R18, !P4 ;  /* 0x0000001257077207 */ /* 0x000fe60006000000 */
[-C--:B------:R-:W-:Y:S01]  /*56c0*/  IMAD.HI.U32 R18, R3, R22.reuse, RZ ;  /* 0x0000001603127227 */ /* 0x080fe200078e00ff */
[----:B------:R-:W-:Y:S03]  /*56d0*/  SHF.R.U32.HI R34, RZ, R73, R34 ;  /* 0x00000049ff227219 */ /* 0x000fe60000011622 */
[----:B------:R-:W-:Y:S01]  /*56e0*/  IMAD.HI.U32 R20, R7, R22, RZ ;  /* 0x0000001607147227 */ /* 0x000fe200078e00ff */
[----:B------:R-:W-:Y:S02]  /*56f0*/  @P2 SHF.R.U32.HI R3, RZ, R23, R18 ;  /* 0x00000017ff032219 */ /* 0x000fe40000011612 */
[----:B------:R-:W-:Y:S02]  /*5700*/  SHF.R.U32.HI R18, RZ, R85, R36 ;  /* 0x00000055ff127219 */ /* 0x000fe40000011624 */
[----:B------:R-:W-:Y:S01]  /*5710*/  @P2 SHF.R.U32.HI R7, RZ, R23, R20 ;  /* 0x00000017ff072219 */ /* 0x000fe20000011614 */
[C---:B------:R-:W-:Y:S01]  /*5720*/  IMAD R2, R26.reuse, R3, RZ ;  /* 0x000000031a027224 */ /* 0x040fe200078e02ff */
[----:B------:R-:W-:Y:S02]  /*5730*/  SEL R5, R29, R18, !P0 ;  /* 0x000000121d057207 */ /* 0x000fe40004000000 */
[----:B------:R-:W-:Y:S01]  /*5740*/  SEL R3, R31, R34, !P4 ;  /* 0x000000221f037207 */ /* 0x000fe20006000000 */
[----:B------:R-:W-:Y:S01]  /*5750*/  IMAD R4, R26, R7, RZ ;  /* 0x000000071a047224 */ /* 0x000fe200078e02ff */
[C---:B------:R-:W-:Y:S01]  /*5760*/  ISETP.GE.AND P0, PT, R5.reuse, R2, PT ;  /* 0x000000020500720c */ /* 0x040fe20003f06270 */
[----:B------:R-:W-:Y:S03]  /*5770*/  IMAD.HI.U32 R6, R5, R22, RZ ;  /* 0x0000001605067227 */ /* 0x000fe600078e00ff */
[----:B------:R-:W-:Y:S01]  /*5780*/  ISETP.GE.OR P0, PT, R3, R4, P0 ;  /* 0x000000040300720c */ /* 0x000fe20000706670 */
[----:B------:R-:W-:Y:S01]  /*5790*/  IMAD.MOV R4, RZ, RZ, -R3 ;  /* 0x000000ffff047224 */ /* 0x000fe200078e0a03 */
[-C--:B------:R-:W-:Y:S03]  /*57a0*/  SHF.R.U32.HI R6, RZ, R23.reuse, R6 ;  /* 0x00000017ff067219 */ /* 0x080fe60000011606 */
[----:B------:R-:W-:Y:S01]  /*57b0*/  IMAD R31, R28, R4, R31 ;  /* 0x000000041c1f7224 */ /* 0x000fe200078e021f */
[----:B------:R-:W-:Y:S05]  /*57c0*/  SEL R15, R5, R6, !P2 ;  /* 0x00000006050f7207 */ /* 0x000fea0005000000 */
[----:B------:R-:W-:Y:S02]  /*57d0*/  IMAD.MOV R6, RZ, RZ, -R15 ;  /* 0x000000ffff067224 */ /* 0x000fe400078e0a0f */
[C---:B------:R-:W-:Y:S04]  /*57e0*/  @!P0 IMAD.HI.U32 R2, R3.reuse, R22, RZ ;  /* 0x0000001603028227 */ /* 0x040fe800078e00ff */
[----:B------:R-:W-:Y:S01]  /*57f0*/  IMAD R6, R26, R6, R5 ;  /* 0x000000061a067224 */ /* 0x000fe200078e0205 */
[----:B------:R-:W-:Y:S04]  /*5800*/  @!P0 SHF.R.U32.HI R2, RZ, R23, R2 ;  /* 0x00000017ff028219 */ /* 0x000fe80000011602 */
[----:B------:R-:W-:Y:S02]  /*5810*/  @!P0 SEL R0, R3, R2, !P2 ;  /* 0x0000000203008207 */ /* 0x000fe40005000000 */
[----:B------:R-:W-:Y:S02]  /*5820*/  IADD3 R2, PT, PT, -R5, RZ, RZ ;  /* 0x000000ff05027210 */ /* 0x000fe40007ffe1ff */
[----:B------:R-:W-:Y:S01]  /*5830*/  @!P0 IADD3 R8, PT, PT, R15, -R0, RZ ;  /* 0x800000000f088210 */ /* 0x000fe20007ffe0ff */
[----:B------:R-:W-:Y:S02]  /*5840*/  @!P0 IMAD R0, R7, R6, R0 ;  /* 0x0000000607008224 */ /* 0x000fe400078e0200 */
[----:B------:R-:W-:Y:S02]  /*5850*/  IMAD R29, R24, R2, R29 ;  /* 0x00000002181d7224 */ /* 0x000fe400078e021d */
[----:B------:R-:W-:Y:S02]  /*5860*/  @!P0 IMAD R5, R8, R26, R3 ;  /* 0x0000001a08058224 */ /* 0x000fe400078e0203 */
[----:B------:R-:W-:Y:S04]  /*5870*/  @!P0 IMAD.MOV.U32 R3, RZ, RZ, R0 ;  /* 0x000000ffff038224 */ /* 0x000fe800078e0000 */
[----:B------:R-:W-:Y:S02]  /*5880*/  IMAD R31, R3, R28, R31 ;  /* 0x0000001c031f7224 */ /* 0x000fe400078e021f */
[----:B------:R-:W-:Y:S07]  /*5890*/  IMAD R29, R5, R24, R29 ;  /* 0x00000018051d7224 */ /* 0x000fee00078e021d */
.L_x_80:
[----:B-1----:R-:W-:Y:S01]  /*58a0*/  @!P1 ISETP.NE.AND P0, PT, R10, 0x1, PT ;  /* 0x000000010a00980c */ /* 0x002fe20003f05270 */
[----:B------:R-:W-:Y:S01]  /*58b0*/  @!P1 IMAD.HI.U32 R3, R29, R11, RZ ;  /* 0x0000000b1d039227 */ /* 0x000fe200078e00ff */
[----:B------:R-:W-:Y:S01]  /*58c0*/  R2UR UR41, R16 ;  /* 0x00000000102972ca */ /* 0x000fe200000e0000 */
[----:B------:R-:W-:Y:S01]  /*58d0*/  BSSY.RECONVERGENT B6, `(.L_x_81) ;  /* 0x000002f000067945 */ /* 0x000fe20003800200 */
[----:B------:R-:W-:Y:S01]  /*58e0*/  @!P1 ISETP.NE.AND P2, PT, R9, 0x1, PT ;  /* 0x000000010900980c */ /* 0x000fe20003f45270 */
[----:B------:R-:W-:Y:S01]  /*58f0*/  @!P1 IMAD.HI.U32 R0, R31, R12, RZ ;  /* 0x0000000c1f009227 */ /* 0x000fe200078e00ff */
[----:B------:R-:W-:Y:S02]  /*5900*/  @!P1 SHF.R.U32.HI R2, RZ, R14, R3 ;  /* 0x0000000eff029219 */ /* 0x000fe40000011603 */
[----:B------:R-:W-:Y:S02]  /*5910*/  @P3 SHF.R.U32.HI R4, RZ, 0x10, R81 ;  /* 0x00000010ff043819 */ /* 0x000fe40000011651 */
[----:B------:R-:W-:Y:S02]  /*5920*/  @!P1 SEL R2, R29, R2, !P0 ;  /* 0x000000021d029207 */ /* 0x000fe40004000000 */
[----:B------:R-:W-:Y:S02]  /*5930*/  @!P1 SHF.R.U32.HI R0, RZ, R13, R0 ;  /* 0x0000000dff009219 */ /* 0x000fe40000011600 */
[----:B------:R-:W-:Y:S01]  /*5940*/  LOP3.LUT P0, RZ, R94, 0x3f0, RZ, 0xc0, !PT ;  /* 0x000003f05eff7812 */ /* 0x000fe2000780c0ff */
[----:B------:R-:W-:Y:S01]  /*5950*/  USHF.L.U32 UR41, UR41, 0x7, URZ ;  /* 0x0000000729297899 */ /* 0x000fe200080006ff */
[----:B------:R-:W-:Y:S02]  /*5960*/  @!P1 SEL R3, R31, R0, !P2 ;  /* 0x000000001f039207 */ /* 0x000fe40005000000 */
[----:B------:R-:W-:Y:S03]  /*5970*/  @P3 R2UR UR51, R4 ;  /* 0x00000000043332ca */ /* 0x000fe600000e0000 */
[----:B------:R-:W-:Y:S02]  /*5980*/  @!P1 IMAD.IADD R0, R2, 0x1, -R3 ;  /* 0x0000000102009824 */ /* 0x000fe400078e0a03 */
[----:B------:R-:W-:Y:S02]  /*5990*/  @!P1 IMAD.IADD R2, R3, 0x1, -R2 ;  /* 0x0000000103029824 */ /* 0x000fe400078e0a02 */
[----:B------:R-:W-:Y:S02]  /*59a0*/  @!P1 IMAD R31, R0, R9, R31 ;  /* 0x00000009001f9224 */ /* 0x000fe400078e021f */
[----:B------:R-:W-:Y:S01]  /*59b0*/  @!P1 IMAD R29, R2, R10, R29 ;  /* 0x0000000a021d9224 */ /* 0x000fe200078e021d */
[----:B------:R-:W-:Y:S06]  /*59c0*/  @!P0 BRA `(.L_x_82) ;  /* 0x00000000007c8947 */ /* 0x000fec0003800000 */
[----:B------:R-:W1:Y:S01]  /*59d0*/  LDCU.64 UR8, c[0x4][0x80] ;  /* 0x01001000ff0877ac */ /* 0x000e620008000a00 */
[----:B------:R-:W-:Y:S01]  /*59e0*/  MOV R2, 0x0 ;  /* 0x0000000000027802 */ /* 0x000fe20000000f00 */
[----:B------:R-:W-:Y:S02]  /*59f0*/  HFMA2 R12, -RZ, RZ, 0, 5.9604644775390625e-08 ;  /* 0x00000001ff0c7431 */ /* 0x000fe400000001ff */
[----:B------:R-:W-:Y:S01]  /*5a00*/  IMAD.MOV.U32 R8, RZ, RZ, 0x70 ;  /* 0x00000070ff087424 */ /* 0x000fe200078e00ff */
[----:B------:R2:W3:Y:S01]  /*5a10*/  LDC.64 R14, c[0x4][R2] ;  /* 0x01000000020e7b82 */ /* 0x0004e20000000a00 */
[----:B------:R-:W4:Y:S01]  /*5a20*/  LDCU.64 UR6, c[0x4][0x88] ;  /* 0x01001100ff0677ac */ /* 0x000f220008000a00 */
[----:B------:R-:W-:Y:S01]  /*5a30*/  IMAD.MOV.U32 R13, RZ, RZ, RZ ;  /* 0x000000ffff0d7224 */ /* 0x000fe200078e00ff */
[----:B------:R-:W2:Y:S01]  /*5a40*/  LDCU.64 UR4, c[0x4][0x8] ;  /* 0x01000100ff0477ac */ /* 0x000ea20008000a00 */
[----:B-1----:R-:W-:Y:S01]  /*5a50*/  MOV R5, UR9 ;  /* 0x0000000900057c02 */ /* 0x002fe20008000f00 */
[----:B------:R-:W-:Y:S01]  /*5a60*/  IMAD.U32 R4, RZ, RZ, UR8 ;  /* 0x00000008ff047e24 */ /* 0x000fe2000f8e00ff */
[----:B----4-:R-:W-:Y:S01]  /*5a70*/  MOV R7, UR7 ;  /* 0x0000000700077c02 */ /* 0x010fe20008000f00 */
[----:B------:R-:W-:Y:S01]  /*5a80*/  IMAD.U32 R6, RZ, RZ, UR6 ;  /* 0x00000006ff067e24 */ /* 0x000fe2000f8e00ff */
[----:B--2---:R-:W-:Y:S01]  /*5a90*/  MOV R11, UR5 ;  /* 0x00000005000b7c02 */ /* 0x004fe20008000f00 */
[----:B------:R-:W-:Y:S02]  /*5aa0*/  IMAD.U32 R10, RZ, RZ, UR4 ;  /* 0x00000004ff0a7e24 */ /* 0x000fe4000f8e00ff */
[----:B------:R-:W-:Y:S07]  /*5ab0*/  LEPC R20, `(.L_x_83) ;  /* 0x000000001014794e */ /* 0x000fee0000000000 */
[----:B---3-5:R-:W-:Y:S05]  /*5ac0*/  CALL.ABS.NOINC R14 ;  /* 0x000000000e007343 */ /* 0x028fea0003c00000 */
.L_x_83:
[----:B------:R-:W1:Y:S01]  /*5ad0*/  LDCU.64 UR8, c[0x4][0x80] ;  /* 0x01001000ff0877ac */ /* 0x000e620008000a00 */
[----:B------:R-:W2:Y:S01]  /*5ae0*/  LDC.64 R2, c[0x4][R2] ;  /* 0x0100000002027b82 */ /* 0x000ea20000000a00 */
[----:B------:R-:W-:Y:S02]  /*5af0*/  HFMA2 R12, -RZ, RZ, 0, 5.9604644775390625e-08 ;  /* 0x00000001ff0c7431 */ /* 0x000fe400000001ff */
[----:B------:R-:W-:Y:S02]  /*5b00*/  IMAD.MOV.U32 R8, RZ, RZ, 0x70 ;  /* 0x00000070ff087424 */ /* 0x000fe400078e00ff */
[----:B------:R-:W-:Y:S01]  /*5b10*/  IMAD.MOV.U32 R13, RZ, RZ, RZ ;  /* 0x000000ffff0d7224 */ /* 0x000fe200078e00ff */
[----:B------:R-:W3:Y:S01]  /*5b20*/  LDCU.64 UR6, c[0x4][0x88] ;  /* 0x01001100ff0677ac */ /* 0x000ee20008000a00 */
[----:B------:R-:W4:Y:S01]  /*5b30*/  LDCU.64 UR4, c[0x4][0x8] ;  /* 0x01000100ff0477ac */ /* 0x000f220008000a00 */
[----:B-1----:R-:W-:Y:S02]  /*5b40*/  MOV R4, UR8 ;  /* 0x0000000800047c02 */ /* 0x002fe40008000f00 */
[----:B------:R-:W-:Y:S02]  /*5b50*/  MOV R5, UR9 ;  /* 0x0000000900057c02 */ /* 0x000fe40008000f00 */
[----:B---3--:R-:W-:Y:S01]  /*5b60*/  MOV R7, UR7 ;  /* 0x0000000700077c02 */ /* 0x008fe20008000f00 */
[----:B------:R-:W-:Y:S01]  /*5b70*/  IMAD.U32 R6, RZ, RZ, UR6 ;  /* 0x00000006ff067e24 */ /* 0x000fe2000f8e00ff */
[----:B----4-:R-:W-:Y:S01]  /*5b80*/  MOV R11, UR5 ;  /* 0x00000005000b7c02 */ /* 0x010fe20008000f00 */
[----:B------:R-:W-:Y:S02]  /*5b90*/  IMAD.U32 R10, RZ, RZ, UR4 ;  /* 0x00000004ff0a7e24 */ /* 0x000fe4000f8e00ff */
[----:B------:R-:W-:Y:S07]  /*5ba0*/  LEPC R20, `(.L_x_82) ;  /* 0x000000001014794e */ /* 0x000fee0000000000 */
[----:B--2---:R-:W-:Y:S05]  /*5bb0*/  CALL.ABS.NOINC R2 ;  /* 0x0000000002007343 */ /* 0x004fea0003c00000 */
.L_x_82:
[----:B------:R-:W-:Y:S05]  /*5bc0*/  BSYNC.RECONVERGENT B6 ;  /* 0x0000000000067941 */ /* 0x000fea0003800200 */
.L_x_81:
[----:B------:R-:W-:Y:S01]  /*5bd0*/  ISETP.NE.U32.AND P3, PT, R70, RZ, PT ;  /* 0x000000ff4600720c */ /* 0x000fe20003f65070 */
[----:B------:R-:W-:Y:S01]  /*5be0*/  UISETP.NE.AND UP2, UPT, UR53, URZ, UPT ;  /* 0x000000ff3500728c */ /* 0x000fe2000bf45270 */
[----:B------:R-:W-:Y:S01]  /*5bf0*/  ISETP.NE.U32.AND P2, PT, RZ, UR36, PT ;  /* 0x00000024ff007c0c */ /* 0x000fe2000bf45070 */
[----:B------:R-:W-:Y:S01]  /*5c00*/  UISETP.NE.U32.AND UP1, UPT, UR38, URZ, UPT ;  /* 0x000000ff2600728c */ /* 0x000fe2000bf25070 */
[----:B------:R-:W-:Y:S01]  /*5c10*/  ISETP.NE.AND.EX P3, PT, R71, RZ, PT, P3 ;  /* 0x000000ff4700720c */ /* 0x000fe20003f65330 */
[----:B------:R-:W-:Y:S01]  /*5c20*/  UPLOP3.LUT UP0, UPT, UPT, UPT, UPT, 0x40, 0x4 ;  /* 0x000000000004789c */ /* 0x000fe20003f0e870 */
[----:B------:R-:W-:Y:S01]  /*5c30*/  ISETP.NE.AND.EX P2, PT, RZ, UR37, PT, P2 ;  /* 0x00000025ff007c0c */ /* 0x000fe2000bf45320 */
[----:B------:R-:W-:Y:S01]  /*5c40*/  UISETP.NE.AND.EX UP1, UPT, UR39, URZ, UPT, UP1 ;  /* 0x000000ff2700728c */ /* 0x000fe2000bf25310 */
[----:B------:R-:W-:Y:S04]  /*5c50*/  PLOP3.LUT P4, PT, PT, PT, UP2, 0x80, 0x8 ;  /* 0x000000000008781c */ /* 0x000fe80003f8f028 */
[----:B------:R-:W-:Y:S01]  /*5c60*/  P2R R102, PR, RZ, 0x10 ;  /* 0x00000010ff667803 */ /* 0x000fe20000000000 */
[----:B------:R-:W-:Y:S06]  /*5c70*/  @UP2 UPLOP3.LUT UP0, UPT, UPT, UPT, UP1, 0x80, 0x8 ;  /* 0x000000000008289c */ /* 0x000fec0003f0f010 */
[----:B------:R-:W-:Y:S01]  /*5c80*/  PLOP3.LUT P0, PT, PT, PT, UP0, 0x80, 0x8 ;  /* 0x000000000008781c */ /* 0x000fe20003f0f008 */
[----:B------:R-:W-:Y:S01]  /*5c90*/  @!UPT UIADD3 URZ, UPT, UPT, URZ, URZ, URZ ;  /* 0x000000fffffff290 */ /* 0x000fe2000fffe0ff */
[----:B------:R-:W-:Y:S11]  /*5ca0*/  BRA.U !UP1, `(.L_x_84) ;  /* 0x0000000109387547 */ /* 0x000ff6000b800000 */
[----:B------:R-:W-:Y:S01]  /*5cb0*/  UISETP.NE.U32.AND UP0, UPT, UR36, URZ, UPT ;  /* 0x000000ff2400728c */ /* 0x000fe2000bf05070 */
[----:B------:R-:W-:Y:S02]  /*5cc0*/  HFMA2 R0, -RZ, RZ, 0, 5.9604644775390625e-08 ;  /* 0x00000001ff007431 */ /* 0x000fe400000001ff */
[----:B------:R-:W-:Y:S01]  /*5cd0*/  IMAD.MOV.U32 R79, RZ, RZ, 0x1 ;  /* 0x00000001ff4f7424 */ /* 0x000fe200078e00ff */
[----:B------:R-:W-:Y:S06]  /*5ce0*/  UISETP.NE.AND.EX UP0, UPT, UR37, URZ, UPT, UP0 ;  /* 0x000000ff2500728c */ /* 0x000fec000bf05300 */
[----:B------:R-:W-:Y:S05]  /*5cf0*/  PLOP3.LUT P1, PT, PT, PT, UP0, 0x80, 0x8 ;  /* 0x000000000008781c */ /* 0x000fea0003f2f008 */
[----:B------:R-:W1:Y:S01]  /*5d00*/  @UP0 LDCU.64 UR6, c[0x0][0x888] ;  /* 0x00011100ff0607ac */ /* 0x000e620008000a00 */
[----:B------:R-:W-:Y:S07]  /*5d10*/  @UP0 UIMAD UR4, UR57, UR38, URZ ;  /* 0x00000026390402a4 */ /* 0x000fee000f8e02ff */
[----:B------:R-:W-:Y:S01]  /*5d20*/  @!P1 PRMT R79, R0, 0x7610, R79 ;  /* 0x00007610004f9816 */ /* 0x000fe2000000004f */
[----:B-1----:R-:W-:Y:S03]  /*5d30*/  @UP0 UIMAD.WIDE UR6, UR4, 0x4, UR6 ;  /* 0x00000004040608a5 */ /* 0x002fe6000f8e0206 */
[----:B------:R-:W1:Y:S03]  /*5d40*/  @!UP0 LDCU UR4, c[0x0][0x880] ;  /* 0x00011000ff0487ac */ /* 0x000e660008000800 */
[----:B------:R-:W-:Y:S01]  /*5d50*/  IMAD.U32 R2, RZ, RZ, UR6 ;  /* 0x00000006ff027e24 */ /* 0x000fe2000f8e00ff */
[----:B------:R-:W-:Y:S05]  /*5d60*/  MOV R3, UR7 ;  /* 0x0000000700037c02 */ /* 0x000fea0008000f00 */
[----:B-----5:R2:W5:Y:S02]  /*5d70*/  @P1 LDG.E R35, desc[UR48][R2.64] ;  /* 0x0000003002231981 */ /* 0x020564000c1e1900 */
[----:B-12---:R-:W-:Y:S02]  /*5d80*/  @!P1 IMAD.U32 R35, RZ, RZ, UR4 ;  /* 0x00000004ff239e24 */ /* 0x006fe4000f8e00ff */
.L_x_84:
[----:B------:R-:W-:Y:S05]  /*5d90*/  @!P3 BRA `(.L_x_85) ;  /* 0x000000000020b947 */ /* 0x000fea0003800000 */
[----:B------:R-:W-:Y:S04]  /*5da0*/  ISETP.NE.U32.AND P1, PT, R68, RZ, PT ;  /* 0x000000ff4400720c */ /* 0x000fe80003f25070 */
[----:B------:R-:W-:Y:S11]  /*5db0*/  ISETP.NE.AND.EX P1, PT, R69, RZ, PT, P1 ;  /* 0x000000ff4500720c */ /* 0x000ff60003f25310 */
[----:B------:R-:W-:Y:S02]  /*5dc0*/  @!UPT UIADD3 URZ, UPT, UPT, URZ, URZ, URZ ;  /* 0x000000fffffff290 */ /* 0x000fe4000fffe0ff */
[----:B------:R-:W1:Y:S01]  /*5dd0*/  @P1 LDC.64 R2, c[0x0][0x8a8] ;  /* 0x00022a00ff021b82 */ /* 0x000e620000000a00 */
[----:B------:R-:W-:Y:S04]  /*5de0*/  @P1 IMAD R0, R70, UR57, RZ ;  /* 0x0000003946001c24 */ /* 0x000fe8000f8e02ff */
[----:B-1----:R-:W-:Y:S05]  /*5df0*/  @P1 IMAD.WIDE R2, R0, 0x4, R2 ;  /* 0x0000000400021825 */ /* 0x002fea00078e0202 */
[----:B-----5:R1:W5:Y:S02]  /*5e00*/  @P1 LDG.E R33, desc[UR48][R2.64] ;  /* 0x0000003002211981 */ /* 0x020364000c1e1900 */
[----:B-1----:R-:W2:Y:S02]  /*5e10*/  @!P1 LDC R33, c[0x0][0x8a0] ;  /* 0x00022800ff219b82 */ /* 0x002ea40000000800 */
.L_x_85:
[----:B-----5:R-:W-:Y:S01]  /*5e20*/  FSETP.NEU.AND P1, PT, R35, RZ, PT ;  /* 0x000000ff2300720b */ /* 0x020fe20003f2d000 */
[----:B------:R-:W-:Y:S01]  /*5e30*/  IMAD.SHL.U32 R99, R19, 0x40, RZ ;  /* 0x0000004013637824 */ /* 0x000fe200078e00ff */
[----:B------:R-:W-:Y:S01]  /*5e40*/  SEL R3, RZ, 0xffffffff, P2 ;  /* 0xffffffffff037807 */ /* 0x000fe20001000000 */
[----:B------:R-:W-:Y:S01]  /*5e50*/  IMAD.SHL.U32 R108, R91, 0x4, RZ ;  /* 0x000000045b6c7824 */ /* 0x000fe200078e00ff */
[----:B------:R-:W-:Y:S01]  /*5e60*/  @P4 LOP3.LUT P2, RZ, R79, 0xff, RZ, 0xc0, !PT ;  /* 0x000000ff4fff4812 */ /* 0x000fe2000784c0ff */
[----:B------:R-:W-:Y:S01]  /*5e70*/  IMAD.HI.U32 R5, R99, R77, RZ ;  /* 0x0000004d63057227 */ /* 0x000fe200078e00ff */
[----:B------:R-:W-:Y:S01]  /*5e80*/  @P4 SEL R2, RZ, 0xffffffff, P1 ;  /* 0xffffffffff024807 */ /* 0x000fe20000800000 */
[----:B------:R-:W-:Y:S01]  /*5e90*/  BSSY B1, `(.L_x_86) ;  /* 0x0000042000017945 */ /* 0x000fe20003800000 */
[----:B------:R-:W-:Y:S01]  /*5ea0*/  LOP3.LUT R90, R90, 0x1, RZ, 0x3c, !PT ;  /* 0x000000015a5a7812 */ /* 0x000fe200078e3cff */
[----:B------:R-:W-:Y:S01]  /*5eb0*/  VIADD R104, R108, UR50 ;  /* 0x000000326c687c36 */ /* 0x000fe20008000000 */
[----:B------:R-:W-:Y:S01]  /*5ec0*/  @P0 SEL R2, R3, R2, !P2 ;  /* 0x0000000203020207 */ /* 0x000fe20005000000 */
[----:B------:R-:W-:Y:S01]  /*5ed0*/  IMAD.MOV.U32 R109, RZ, RZ, 0x1 ;  /* 0x00000001ff6d7424 */ /* 0x000fe200078e00ff */
[----:B------:R-:W-:Y:S01]  /*5ee0*/  LEA R107, R30, UR50, 0x3 ;  /* 0x000000321e6b7c11 */ /* 0x000fe2000f8e18ff */
[----:B------:R-:W-:Y:S01]  /*5ef0*/  IMAD.IADD R34, R32, 0x1, R17 ;  /* 0x0000000120227824 */ /* 0x000fe200078e0211 */
[----:B------:R-:W-:Y:S01]  /*5f00*/  @P4 LOP3.LUT R101, R2, 0x1, RZ, 0xc0, !PT ;  /* 0x0000000102654812 */ /* 0x000fe200078ec0ff */
[----:B------:R-:W-:Y:S01]  /*5f10*/  IMAD.MOV.U32 R51, RZ, RZ, RZ ;  /* 0x000000ffff337224 */ /* 0x000fe200078e00ff */
[----:B------:R-:W-:Y:S02]  /*5f20*/  SHF.L.U32 R0, R89, 0x1f, RZ ;  /* 0x0000001f59007819 */ /* 0x000fe400000006ff */
[----:B------:R-:W-:Y:S02]  /*5f30*/  CS2R R54, SRZ ;  /* 0x0000000000367805 */ /* 0x000fe4000001ff00 */
[----:B------:R-:W-:Y:S02]  /*5f40*/  ISETP.NE.U32.OR P5, PT, R101, 0x1, !P4 ;  /* 0x000000016500780c */ /* 0x000fe400067a5470 */
[----:B------:R-:W-:Y:S02]  /*5f50*/  CS2R R52, SRZ ;  /* 0x0000000000347805 */ /* 0x000fe4000001ff00 */
[----:B------:R-:W-:Y:S02]  /*5f60*/  ISETP.NE.AND P0, PT, R76, 0x1, PT ;  /* 0x000000014c00780c */ /* 0x000fe40003f05270 */
[----:B------:R-:W-:Y:S02]  /*5f70*/  CS2R R58, SRZ ;  /* 0x00000000003a7805 */ /* 0x000fe4000001ff00 */
[----:B------:R-:W-:Y:S02]  /*5f80*/  SHF.R.U32.HI R2, RZ, R74, R5 ;  /* 0x0000004aff027219 */ /* 0x000fe40000011605 */
[----:B------:R-:W-:Y:S02]  /*5f90*/  CS2R R56, SRZ ;  /* 0x0000000000387805 */ /* 0x000fe4000001ff00 */
[----:B------:R-:W-:Y:S02]  /*5fa0*/  ISETP.NE.AND P2, PT, R75, 0x1, PT ;  /* 0x000000014b00780c */ /* 0x000fe40003f45270 */
[----:B------:R-:W-:Y:S02]  /*5fb0*/  CS2R R62, SRZ ;  /* 0x00000000003e7805 */ /* 0x000fe4000001ff00 */
[----:B------:R-:W-:Y:S02]  /*5fc0*/  SEL R97, R99, R2, !P0 ;  /* 0x0000000263617207 */ /* 0x000fe40004000000 */
[----:B------:R-:W-:Y:S02]  /*5fd0*/  CS2R R60, SRZ ;  /* 0x00000000003c7805 */ /* 0x000fe4000001ff00 */
[----:B------:R-:W-:Y:S02]  /*5fe0*/  PLOP3.LUT P0, PT, PT, PT, UP1, 0x80, 0x8 ;  /* 0x000000000008781c */ /* 0x000fe40003f0f018 */
[----:B------:R-:W-:Y:S02]  /*5ff0*/  CS2R R66, SRZ ;  /* 0x0000000000427805 */ /* 0x000fe4000001ff00 */
[----:B------:R-:W-:Y:S01]  /*6000*/  SEL R110, RZ, 0xffffffff, P1 ;  /* 0xffffffffff6e7807 */ /* 0x000fe20000800000 */
[C---:B------:R-:W-:Y:S01]  /*6010*/  IMAD.HI.U32 R98, R97.reuse, UR46, RZ ;  /* 0x0000002e61627c27 */ /* 0x040fe2000f8e00ff */
[----:B------:R-:W-:Y:S02]  /*6020*/  @P5 SHF.L.U32 R6, R90, 0x1f, RZ ;  /* 0x0000001f5a065819 */ /* 0x000fe400000006ff */
[----:B------:R-:W-:Y:S01]  /*6030*/  CS2R R64, SRZ ;  /* 0x0000000000407805 */ /* 0x000fe2000001ff00 */
[----:B------:R-:W-:Y:S01]  /*6040*/  IMAD.MOV R4, RZ, RZ, -R97 ;  /* 0x000000ffff047224 */ /* 0x000fe200078e0a61 */
[----:B------:R-:W1:Y:S01]  /*6050*/  @P5 SYNCS.PHASECHK.TRANS64.TRYWAIT P4, [UR50+0x80], R6 ;  /* 0x00008006ff0055a7 */ /* 0x000e620008081132 */
[----:B------:R-:W-:Y:S01]  /*6060*/  SHF.R.U32.HI R98, RZ, UR47, R98 ;  /* 0x0000002fff627c19 */ /* 0x000fe20008011662 */
[----:B------:R-:W-:Y:S02]  /*6070*/  VIADD R43, R104, 0x400 ;  /* 0x00000400682b7836 */ /* 0x000fe40000000000 */
[----:B------:R-:W-:Y:S01]  /*6080*/  IMAD R99, R76, R4, R99 ;  /* 0x000000044c637224 */ /* 0x000fe200078e0263 */
[----:B------:R-:W-:Y:S01]  /*6090*/  SEL R98, R97, R98, !P2 ;  /* 0x0000006261627207 */ /* 0x000fe20005000000 */
[----:B------:R-:W-:Y:S01]  /*60a0*/  IMAD.IADD R103, R95, 0x1, R104 ;  /* 0x000000015f677824 */ /* 0x000fe200078e0268 */
[----:B------:R-:W-:Y:S03]  /*60b0*/  LOP3.LUT P2, R100, R79, 0xff, RZ, 0xc0, !PT ;  /* 0x000000ff4f647812 */ /* 0x000fe6000784c0ff */
[----:B------:R-:W-:Y:S01]  /*60c0*/  IMAD.MOV R2, RZ, RZ, -R98 ;  /* 0x000000ffff027224 */ /* 0x000fe200078e0a62 */
[----:B------:R-:W-:Y:S03]  /*60d0*/  @P0 SEL R110, R3, R110, !P2 ;  /* 0x0000006e036e0207 */ /* 0x000fe60005000000 */
[----:B------:R-:W-:Y:S01]  /*60e0*/  IMAD R97, R75, R2, R97 ;  /* 0x000000024b617224 */ /* 0x000fe200078e0261 */
[----:B------:R-:W-:Y:S01]  /*60f0*/  LOP3.LUT R110, R110, 0x1, RZ, 0xc0, !PT ;  /* 0x000000016e6e7812 */ /* 0x000fe200078ec0ff */
[----:B------:R3:W4:Y:S01]  /*6100*/  SYNCS.PHASECHK.TRANS64.TRYWAIT P3, [R107+URZ+0xe0], R0 ;  /* 0x0000e0006b0075a7 */ /* 0x00072200080611ff */
[----:B-1----:R-:W-:Y:S01]  /*6110*/  @P5 SEL R109, RZ, 0x1, !P4 ;  /* 0x00000001ff6d5807 */ /* 0x002fe20006000000 */
[----:B---3--:R-:W-:Y:S06]  /*6120*/  @!P5 BRA `(.L_x_87) ;  /* 0x000000000060d947 */ /* 0x008fec0003800000 */
[----:B------:R-:W-:Y:S01]  /*6130*/  IMAD.MOV.U32 R54, RZ, RZ, RZ ;  /* 0x000000ffff367224 */ /* 0x000fe200078e00ff */
[----:B------:R-:W-:Y:S01]  /*6140*/  ISETP.NE.U32.AND P0, PT, R110, 0x1, PT ;  /* 0x000000016e00780c */ /* 0x000fe20003f05070 */
[----:B------:R-:W-:Y:S01]  /*6150*/  BSSY B0, `(.L_x_88) ;  /* 0x000000f000007945 */ /* 0x000fe20003800000 */
[----:B------:R-:W-:Y:S02]  /*6160*/  ISETP.NE.AND P1, PT, R109, RZ, PT ;  /* 0x000000ff6d00720c */ /* 0x000fe40003f25270 */
[----:B------:R-:W-:Y:S02]  /*6170*/  CS2R R58, SRZ ;  /* 0x00000000003a7805 */ /* 0x000fe4000001ff00 */
[----:B------:R-:W-:Y:S02]  /*6180*/  CS2R R56, SRZ ;  /* 0x0000000000387805 */ /* 0x000fe4000001ff00 */
[----:B------:R-:W-:Y:S02]  /*6190*/  CS2R R52, SRZ ;  /* 0x0000000000347805 */ /* 0x000fe4000001ff00 */
[----:B------:R-:W-:Y:S02]  /*61a0*/  CS2R R66, SRZ ;  /* 0x0000000000427805 */ /* 0x000fe4000001ff00 */
[----:B------:R-:W-:Y:S02]  /*61b0*/  CS2R R64, SRZ ;  /* 0x0000000000407805 */ /* 0x000fe4000001ff00 */
[----:B------:R-:W-:Y:S02]  /*61c0*/  CS2R R62, SRZ ;  /* 0x00000000003e7805 */ /* 0x000fe4000001ff00 */
[----:B------:R-:W-:Y:S01]  /*61d0*/  CS2R R60, SRZ ;  /* 0x00000000003c7805 */ /* 0x000fe2000001ff00 */
[----:B------:R-:W-:Y:S04]  /*61e0*/  @P0 IMAD R6, R96, 0x4, R43 ;  /* 0x0000000460060824 */ /* 0x000fe800078e022b */
[----:B------:R-:W-:Y:S01]  /*61f0*/  @P0 IMAD.IADD R4, R95, 0x1, R6 ;  /* 0x000000015f040824 */ /* 0x000fe200078e0206 */
[----:B------:R-:W-:Y:S06]  /*6200*/  @P1 BRA `(.L_x_89) ;  /* 0x00000000000c1947 */ /* 0x000fec0003800000 */
[----:B------:R-:W-:Y:S04]  /*6210*/  SHF.L.U32 R3, R90, 0x1f, RZ ;  /* 0x0000001f5a037819 */ /* 0x000fe800000006ff */
[----:B------:R-:W1:Y:S02]  /*6220*/  SYNCS.PHASECHK.TRANS64.TRYWAIT P1, [UR50+0x80], R3 ;  /* 0x00008003ff0075a7 */ /* 0x000e640008021132 */
[----:B-1----:R-:W-:Y:S05]  /*6230*/  @!P1 BRA `(.L_x_90) ;  /* 0x0000003000849947 */ /* 0x002fea0003800000 */
.L_x_89:
[----:B------:R-:W-:Y:S05]  /*6240*/  BSYNC B0 ;  /* 0x0000000000007941 */ /* 0x000fea0003800000 */
.L_x_88:
[----:B------:R-:W-:Y:S05]  /*6250*/  @P0 WARPSYNC.ALL ;  /* 0x0000000000000948 */ /* 0x000fea0003800000 */
[----:B------:R3:W1:Y:S01]  /*6260*/  @P0 LDSM.16.M88.4 R56, [R6] ;  /* 0x000000000638083b */ /* 0x0006620000000200 */
[----:B------:R-:W-:Y:S03]  /*6270*/  HFMA2 R51, -RZ, RZ, 0, 5.9604644775390625e-08 ;  /* 0x00000001ff337431 */ /* 0x000fe600000001ff */
[----:B------:R3:W1:Y:S04]  /*6280*/  @P0 LDSM.16.M88.4 R52, [R4] ;  /* 0x000000000434083b */ /* 0x0006680000000200 */
[----:B------:R3:W1:Y:S04]  /*6290*/  @P0 LDSM.16.M88.4 R64, [R108+UR50+0x400] ;  /* 0x000400326c40083b */ /* 0x0006680008000200 */
[----:B------:R3:W1:Y:S02]  /*62a0*/  @P0 LDSM.16.M88.4 R60, [R103+0x400] ;  /* 0x00040000673c083b */ /* 0x0006640000000200 */
.L_x_87:
[----:B------:R-:W-:Y:S05]  /*62b0*/  BSYNC B1 ;  /* 0x0000000000017941 */ /* 0x000fea0003800000 */
.L_x_86:
[----:B-1----:R-:W-:Y:S04]  /*62c0*/  SHF.R.U32.HI R2, RZ, 0x15, R34 ;  /* 0x00000015ff027819 */ /* 0x002fe80000011622 */
[----:B------:R-:W-:Y:S01]  /*62d0*/  LOP3.LUT P0, RZ, R2, 0x3, R93, 0x48, !PT ;  /* 0x0000000302ff7812 */ /* 0x000fe2000780485d */
[----:B------:R-:W-:Y:S01]  /*62e0*/  @!UPT UIADD3 URZ, UPT, UPT, URZ, URZ, URZ ;  /* 0x000000fffffff290 */ /* 0x000fe2000fffe0ff */
[----:B----4-:R-:W-:Y:S11]  /*62f0*/  @P3 BRA `(.L_x_91) ;  /* 0x0000000000083947 */ /* 0x010ff60003800000 */
[----:B------:R-:W1:Y:S02]  /*6300*/  SYNCS.PHASECHK.TRANS64.TRYWAIT P1, [R107+URZ+0xe0], R0 ;  /* 0x0000e0006b0075a7 */ /* 0x000e6400080211ff */
[----:B-1----:R-:W-:Y:S05]  /*6310*/  @!P1 BRA `(.L_x_92) ;  /* 0x0000003000649947 */ /* 0x002fea0003800000 */
.L_x_91:
[----:B------:R-:W-:Y:S05]  /*6320*/  @!P0 BRA `(.L_x_93) ;  /* 0x0000000000408947 */ /* 0x000fea0003800000 */
[----:B------:R-:W4:Y:S01]  /*6330*/  LDCU.64 UR8, c[0x4][0x70] ;  /* 0x01000e00ff0877ac */ /* 0x000f220008000a00 */
[----:B------:R-:W-:Y:S01]  /*6340*/  MOV R3, 0x0 ;  /* 0x0000000000037802 */ /* 0x000fe20000000f00 */
[----:B------:R-:W-:Y:S02]  /*6350*/  HFMA2 R12, -RZ, RZ, 0, 5.9604644775390625e-08 ;  /* 0x00000001ff0c7431 */ /* 0x000fe400000001ff */
[----:B------:R-:W-:Y:S02]  /*6360*/  IMAD.MOV.U32 R8, RZ, RZ, 0x192 ;  /* 0x00000192ff087424 */ /* 0x000fe400078e00ff */
[----:B------:R-:W-:Y:S01]  /*6370*/  IMAD.MOV.U32 R13, RZ, RZ, RZ ;  /* 0x000000ffff0d7224 */ /* 0x000fe200078e00ff */
[----:B------:R-:W5:Y:S01]  /*6380*/  LDCU.64 UR6, c[0x4][0x78] ;  /* 0x01000f00ff0677ac */ /* 0x000f620008000a00 */
[----:B------:R-:W1:Y:S01]  /*6390*/  LDC.64 R2, c[0x4][R3] ;  /* 0x0100000003027b82 */ /* 0x000e620000000a00 */
[----:B------:R-:W2:Y:S01]  /*63a0*/  LDCU.64 UR4, c[0x4][0x10] ;  /* 0x01000200ff0477ac */ /* 0x000ea20008000a00 */
[----:B----4-:R-:W-:Y:S01]  /*63b0*/  MOV R5, UR9 ;  /* 0x0000000900057c02 */ /* 0x010fe20008000f00 */
[----:B---3--:R-:W-:Y:S01]  /*63c0*/  IMAD.U32 R4, RZ, RZ, UR8 ;  /* 0x00000008ff047e24 */ /* 0x008fe2000f8e00ff */
[----:B-----5:R-:W-:Y:S01]  /*63d0*/  MOV R7, UR7 ;  /* 0x0000000700077c02 */ /* 0x020fe20008000f00 */
[----:B------:R-:W-:Y:S01]  /*63e0*/  IMAD.U32 R6, RZ, RZ, UR6 ;  /* 0x00000006ff067e24 */ /* 0x000fe2000f8e00ff */
[----:B--2---:R-:W-:Y:S01]  /*63f0*/  MOV R11, UR5 ;  /* 0x00000005000b7c02 */ /* 0x004fe20008000f00 */
[----:B------:R-:W-:Y:S02]  /*6400*/  IMAD.U32 R10, RZ, RZ, UR4 ;  /* 0x00000004ff0a7e24 */ /* 0x000fe4000f8e00ff */
[----:B------:R-:W-:Y:S07]  /*6410*/  LEPC R20, `(.L_x_93) ;  /* 0x000000001014794e */ /* 0x000fee0000000000 */
[----:B-1----:R-:W-:Y:S05]  /*6420*/  CALL.ABS.NOINC R2 ;  /* 0x0000000002007343 */ /* 0x002fea0003c00000 */
.L_x_93:
[----:B------:R-:W-:Y:S01]  /*6430*/  LOP3.LUT R20, R64, 0xffffe000, RZ, 0xc0, !PT ;  /* 0xffffe00040147812 */ /* 0x000fe200078ec0ff */
[----:B------:R-:W-:Y:S05]  /*6440*/  WARPSYNC.ALL ;  /* 0x0000000000007948 */ /* 0x000fea0003800000 */
[----:B------:R-:W-:Y:S01]  /*6450*/  R2UR UR4, R34 ;  /* 0x00000000220472ca */ /* 0x000fe200000e0000 */
[----:B------:R-:W-:Y:S01]  /*6460*/  IMAD.SHL.U32 R112, R96, 0x4, RZ ;  /* 0x0000000460707824 */ /* 0x000fe200078e00ff */
[----:B------:R-:W-:Y:S01]  /*6470*/  LOP3.LUT R21, R65, 0xffffe000, RZ, 0xc0, !PT ;  /* 0xffffe00041157812 */ /* 0x000fe200078ec0ff */
[----:B------:R-:W-:Y:S01]  /*6480*/  BSSY.RECONVERGENT B0, `(.L_x_94) ;  /* 0x000005d000007945 */ /* 0x000fe20003800200 */
[----:B------:R-:W-:Y:S01]  /*6490*/  LOP3.LUT R40, R67, 0xffffe000, RZ, 0xc0, !PT ;  /* 0xffffe00043287812 */ /* 0x000fe200078ec0ff */
[----:B------:R-:W-:Y:S01]  /*64a0*/  IMAD.IADD R106, R43, 0x1, R112 ;  /* 0x000000012b6a7824 */ /* 0x000fe200078e0270 */
[----:B------:R-:W-:Y:S02]  /*64b0*/  LOP3.LUT R42, R61, 0xffffe000, RZ, 0xc0, !PT ;  /* 0xffffe0003d2a7812 */ /* 0x000fe400078ec0ff */
[----:B------:R-:W-:Y:S01]  /*64c0*/  LOP3.LUT R41, R62, 0xffffe000, RZ, 0xc0, !PT ;  /* 0xffffe0003e297812 */ /* 0x000fe200078ec0ff */
[----:B------:R-:W-:Y:S01]  /*64d0*/  IMAD.IADD R105, R95, 0x1, R106 ;  /* 0x000000015f697824 */ /* 0x000fe200078e026a */
[----:B------:R-:W-:Y:S02]  /*64e0*/  ISETP.NE.AND P1, PT, R92, RZ, PT ;  /* 0x000000ff5c00720c */ /* 0x000fe40003f25270 */
[----:B------:R-:W-:Y:S01]  /*64f0*/  ISETP.NE.AND P6, PT, R102, RZ, PT ;  /* 0x000000ff6600720c */ /* 0x000fe20003fc5270 */
[----:B---3--:R-:W1:Y:S03]  /*6500*/  LDTM.16dp128bit.x8 R4, tmem[UR4] ;  /* 0x00000004000479ee */ /* 0x008e660008180000 */
[----:B------:R-:W-:Y:S01]  /*6510*/  ISETP.NE.U32.OR P0, PT, R101, 0x1, !P6 ;  /* 0x000000016500780c */ /* 0x000fe20007705470 */
[C---:B-12---:R-:W-:Y:S01]  /*6520*/  FMUL R0, R33.reuse, R4 ;  /* 0x0000000421007220 */ /* 0x046fe20000400000 */
[C---:B------:R-:W-:Y:S01]  /*6530*/  FMUL R2, R33.reuse, R5 ;  /* 0x0000000521027220 */ /* 0x040fe20000400000 */
[C---:B------:R-:W-:Y:S01]  /*6540*/  FMUL R3, R33.reuse, R6 ;  /* 0x0000000621037220 */ /* 0x040fe20000400000 */
[----:B------:R-:W-:Y:S01]  /*6550*/  FMUL R7, R33, R7 ;  /* 0x0000000721077220 */ /* 0x000fe20000400000 */
[C---:B------:R-:W-:Y:S01]  /*6560*/  FFMA R36, R35.reuse, R20, R0 ;  /* 0x0000001423247223 */ /* 0x040fe20000000000 */
[----:B------:R-:W-:Y:S01]  /*6570*/  LOP3.LUT R20, R66, 0xffffe000, RZ, 0xc0, !PT ;  /* 0xffffe00042147812 */ /* 0x000fe200078ec0ff */
[----:B------:R-:W-:Y:S01]  /*6580*/  FFMA R37, R35, R21, R2 ;  /* 0x0000001523257223 */ /* 0x000fe20000000002 */
[----:B------:R-:W-:Y:S01]  /*6590*/  LOP3.LUT R21, R60, 0xffffe000, RZ, 0xc0, !PT ;  /* 0xffffe0003c157812 */ /* 0x000fe200078ec0ff */
[----:B------:R-:W-:Y:S01]  /*65a0*/  FMUL R4, R33, R8 ;  /* 0x0000000821047220 */ /* 0x000fe20000400000 */
[----:B------:R-:W-:Y:S01]  /*65b0*/  F2FP.TF32.F32.PACK_B R36, R36 ;  /* 0x00000024ff24723e */ /* 0x000fe200024050ff */
[----:B------:R-:W-:Y:S01]  /*65c0*/  FFMA R38, R35, R20, R3 ;  /* 0x0000001423267223 */ /* 0x000fe20000000003 */
[----:B------:R-:W-:Y:S01]  /*65d0*/  LOP3.LUT R20, R63, 0xffffe000, RZ, 0xc0, !PT ;  /* 0xffffe0003f147812 */ /* 0x000fe200078ec0ff */
[C---:B------:R-:W-:Y:S01]  /*65e0*/  FMUL R5, R33.reuse, R9 ;  /* 0x0000000921057220 */ /* 0x040fe20000400000 */
[----:B------:R-:W-:Y:S01]  /*65f0*/  F2FP.TF32.F32.PACK_B R37, R37 ;  /* 0x00000025ff25723e */ /* 0x000fe200024050ff */
[----:B------:R-:W-:Y:S01]  /*6600*/  FMUL R6, R33, R10 ;  /* 0x0000000a21067220 */ /* 0x000fe20000400000 */
[----:B------:R-:W-:Y:S01]  /*6610*/  F2FP.TF32.F32.PACK_B R38, R38 ;  /* 0x00000026ff26723e */ /* 0x000fe200024050ff */
[----:B------:R-:W-:Y:S01]  /*6620*/  FFMA R39, R35, R40, R7 ;  /* 0x0000002823277223 */ /* 0x000fe20000000007 */
[----:B------:R-:W-:Y:S01]  /*6630*/  LOP3.LUT R40, R57, 0xffffe000, RZ, 0xc0, !PT ;  /* 0xffffe00039287812 */ /* 0x000fe200078ec0ff */
[----:B------:R-:W-:Y:S01]  /*6640*/  FMUL R11, R33, R11 ;  /* 0x0000000b210b7220 */ /* 0x000fe20000400000 */
[C---:B------:R-:W-:Y:S01]  /*6650*/  FFMA R4, R35.reuse, R21, R4 ;  /* 0x0000001523047223 */ /* 0x040fe20000000004 */
[----:B------:R-:W-:Y:S01]  /*6660*/  LOP3.LUT R21, R56, 0xffffe000, RZ, 0xc0, !PT ;  /* 0xffffe00038157812 */ /* 0x000fe200078ec0ff */
[C---:B------:R-:W-:Y:S01]  /*6670*/  FFMA R5, R35.reuse, R42, R5 ;  /* 0x0000002a23057223 */ /* 0x040fe20000000005 */
[----:B------:R-:W-:Y:S01]  /*6680*/  F2FP.TF32.F32.PACK_B R39, R39 ;  /* 0x00000027ff27723e */ /* 0x000fe200024050ff */
        /* <DEDUP_REMOVED lines=8> */
[----:B------:R1:W-:Y:S01]  /*6710*/  STSM.16.M88.4 [R104+0x400], R36 ;  /* 0x0004002468007844 */ /* 0x0003e20000000200 */
[----:B------:R-:W-:Y:S01]  /*6720*/  F2FP.TF32.F32.PACK_B R6, R6 ;  /* 0x00000006ff06723e */ /* 0x000fe200024050ff */
[C---:B------:R-:W-:Y:S01]  /*6730*/  FMUL R10, R33.reuse, R14 ;  /* 0x0000000e210a7220 */ /* 0x040fe20000400000 */
[----:B------:R-:W-:Y:S01]  /*6740*/  F2FP.TF32.F32.PACK_B R7, R7 ;  /* 0x00000007ff07723e */ /* 0x000fe200024050ff */
[----:B------:R-:W-:Y:S01]  /*6750*/  FMUL R15, R33, R15 ;  /* 0x0000000f210f7220 */ /* 0x000fe20000400000 */
[C---:B------:R-:W-:Y:S01]  /*6760*/  FFMA R8, R35.reuse, R21, R8 ;  /* 0x0000001523087223 */ /* 0x040fe20000000008 */
[C---:B------:R-:W-:Y:S01]  /*6770*/  FFMA R9, R35.reuse, R40, R9 ;  /* 0x0000002823097223 */ /* 0x040fe20000000009 */
[C---:B------:R-:W-:Y:S01]  /*6780*/  FFMA R10, R35.reuse, R41, R10 ;  /* 0x00000029230a7223 */ /* 0x040fe2000000000a */
[----:B------:R1:W-:Y:S01]  /*6790*/  STSM.16.M88.4 [R103+0x400], R4 ;  /* 0x0004000467007844 */ /* 0x0003e20000000200 */
[----:B------:R-:W-:Y:S01]  /*67a0*/  LOP3.LUT R21, R52, 0xffffe000, RZ, 0xc0, !PT ;  /* 0xffffe00034157812 */ /* 0x000fe200078ec0ff */
[----:B------:R-:W-:Y:S01]  /*67b0*/  FFMA R11, R35, R20, R15 ;  /* 0x00000014230b7223 */ /* 0x000fe2000000000f */
[----:B------:R-:W-:Y:S01]  /*67c0*/  LOP3.LUT R20, R53, 0xffffe000, RZ, 0xc0, !PT ;  /* 0xffffe00035147812 */ /* 0x000fe200078ec0ff */
[C---:B------:R-:W-:Y:S01]  /*67d0*/  FMUL R12, R33.reuse, R16 ;  /* 0x00000010210c7220 */ /* 0x040fe20000400000 */
[C---:B------:R-:W-:Y:S01]  /*67e0*/  FMUL R13, R33.reuse, R17 ;  /* 0x00000011210d7220 */ /* 0x040fe20000400000 */
[----:B------:R-:W-:Y:S01]  /*67f0*/  LOP3.LUT R41, R54, 0xffffe000, RZ, 0xc0, !PT ;  /* 0xffffe00036297812 */ /* 0x000fe200078ec0ff */
[----:B------:R-:W-:Y:S01]  /*6800*/  FMUL R14, R33, R18 ;  /* 0x00000012210e7220 */ /* 0x000fe20000400000 */
[----:B------:R-:W-:Y:S01]  /*6810*/  LOP3.LUT R40, R55, 0xffffe000, RZ, 0xc0, !PT ;  /* 0xffffe00037287812 */ /* 0x000fe200078ec0ff */
[----:B------:R-:W-:Y:S01]  /*6820*/  FMUL R19, R33, R19 ;  /* 0x0000001321137220 */ /* 0x000fe20000400000 */
[C---:B------:R-:W-:Y:S01]  /*6830*/  FFMA R12, R35.reuse, R21, R12 ;  /* 0x00000015230c7223 */ /* 0x040fe2000000000c */
[C---:B------:R-:W-:Y:S01]  /*6840*/  FFMA R13, R35.reuse, R20, R13 ;  /* 0x00000014230d7223 */ /* 0x040fe2000000000d */
[C---:B------:R-:W-:Y:S01]  /*6850*/  FFMA R14, R35.reuse, R41, R14 ;  /* 0x00000029230e7223 */ /* 0x040fe2000000000e */
[----:B------:R-:W-:Y:S01]  /*6860*/  FFMA R15, R35, R40, R19 ;  /* 0x00000028230f7223 */ /* 0x000fe20000000013 */
[----:B------:R-:W-:Y:S02]  /*6870*/  F2FP.TF32.F32.PACK_B R8, R8 ;  /* 0x00000008ff08723e */ /* 0x000fe400024050ff */
[----:B------:R-:W-:Y:S02]  /*6880*/  F2FP.TF32.F32.PACK_B R9, R9 ;  /* 0x00000009ff09723e */ /* 0x000fe400024050ff */
[----:B------:R-:W-:Y:S02]  /*6890*/  F2FP.TF32.F32.PACK_B R10, R10 ;  /* 0x0000000aff0a723e */ /* 0x000fe400024050ff */
[----:B------:R-:W-:Y:S02]  /*68a0*/  F2FP.TF32.F32.PACK_B R11, R11 ;  /* 0x0000000bff0b723e */ /* 0x000fe400024050ff */
[----:B------:R-:W-:Y:S02]  /*68b0*/  F2FP.TF32.F32.PACK_B R12, R12 ;  /* 0x0000000cff0c723e */ /* 0x000fe400024050ff */
[----:B------:R-:W-:Y:S01]  /*68c0*/  F2FP.TF32.F32.PACK_B R13, R13 ;  /* 0x0000000dff0d723e */ /* 0x000fe200024050ff */
[----:B------:R1:W-:Y:S01]  /*68d0*/  STSM.16.M88.4 [R106], R8 ;  /* 0x000000086a007844 */ /* 0x0003e20000000200 */
[----:B------:R-:W-:Y:S02]  /*68e0*/  F2FP.TF32.F32.PACK_B R14, R14 ;  /* 0x0000000eff0e723e */ /* 0x000fe400024050ff */
[----:B------:R-:W-:Y:S05]  /*68f0*/  F2FP.TF32.F32.PACK_B R15, R15 ;  /* 0x0000000fff0f723e */ /* 0x000fea00024050ff */
[----:B------:R1:W-:Y:S01]  /*6900*/  STSM.16.M88.4 [R105], R12 ;  /* 0x0000000c69007844 */ /* 0x0003e20000000200 */
[----:B------:R-:W-:Y:S01]  /*6910*/  @!PT LDS RZ, [RZ] ;  /* 0x00000000fffff984 */ /* 0x000fe20000000800 */
[----:B------:R-:W-:Y:S01]  /*6920*/  @!PT LDS RZ, [RZ] ;  /* 0x00000000fffff984 */ /* 0x000fe20000000800 */
[----:B------:R-:W-:Y:S01]  /*6930*/  @!PT LDS RZ, [RZ] ;  /* 0x00000000fffff984 */ /* 0x000fe20000000800 */
[----:B------:R-:W-:Y:S01]  /*6940*/  @!PT LDS RZ, [RZ] ;  /* 0x00000000fffff984 */ /* 0x000fe20000000800 */
[----:B------:R2:W-:Y:S07]  /*6950*/  MEMBAR.ALL.CTA ;  /* 0x0000000000007992 */ /* 0x0005ee0000008000 */
[----:B--2---:R-:W2:Y:S02]  /*6960*/  FENCE.VIEW.ASYNC.S ;  /* 0x00000000000073c6 */ /* 0x004ea40000000000 */
[----:B--2---:R-:W-:Y:S06]  /*6970*/  BAR.SYNC.DEFER_BLOCKING 0x1, 0x80 ;  /* 0x0042000000007b1d */ /* 0x004fec0000010000 */
[----:B------:R-:W-:Y:S05]  /*6980*/  @P1 BRA `(.L_x_95) ;  /* 0x0000000000301947 */ /* 0x000fea0003800000 */
[----:B------:R-:W-:Y:S01]  /*6990*/  UIADD3 UR6, UPT, UPT, UR50, 0x400, URZ ;  /* 0x0000040032067890 */ /* 0x000fe2000fffe0ff */
[----:B------:R-:W-:Y:S01]  /*69a0*/  R2UR UR42, R99 ;  /* 0x00000000632a72ca */ /* 0x000fe200000e0000 */
[----:B------:R-:W-:Y:S01]  /*69b0*/  UIADD3 UR4, UP0, UPT, UR54, 0x680, URZ ;  /* 0x0000068036047890 */ /* 0x000fe2000ff1e0ff */
[----:B------:R-:W-:Y:S02]  /*69c0*/  R2UR UR43, R97 ;  /* 0x00000000612b72ca */ /* 0x000fe400000e0000 */
[----:B------:R-:W-:Y:S01]  /*69d0*/  R2UR UR44, R98 ;  /* 0x00000000622c72ca */ /* 0x000fe200000e0000 */
[----:B------:R-:W-:Y:S01]  /*69e0*/  IMAD.U32 R94, RZ, RZ, UR6 ;  /* 0x00000006ff5e7e24 */ /* 0x000fe2000f8e00ff */
[----:B------:R-:W-:Y:S04]  /*69f0*/  UIADD3.X UR5, UPT, UPT, URZ, UR55, URZ, UP0, !UPT ;  /* 0x00000037ff057290 */ /* 0x000fe800087fe4ff */
[----:B------:R-:W-:Y:S11]  /*6a00*/  R2UR UR40, R94 ;  /* 0x000000005e2872ca */ /* 0x000ff600000e0000 */
[----:B------:R-:W-:Y:S02]  /*6a10*/  @!UPT UIADD3 URZ, UPT, UPT, URZ, URZ, URZ ;  /* 0x000000fffffff290 */ /* 0x000fe4000fffe0ff */
[----:B------:R2:W-:Y:S01]  /*6a20*/  UTMASTG.4D.IM2COL [UR40], [UR4] ;  /* 0x00000028040073b5 */ /* 0x0005e20008058000 */
[----:B------:R0:W-:Y:S01]  /*6a30*/  UTMACMDFLUSH ;  /* 0x00000000000079b7 */ /* 0x0001e20000000000 */
[----:B--2---:R-:W-:Y:S04]  /*6a40*/  DEPBAR.LE SB0, 0x1 ;  /* 0x000080400000791a */ /* 0x004fe80000000000 */
.L_x_95:
[----:B------:R-:W-:Y:S05]  /*6a50*/  BSYNC.RECONVERGENT B0 ;  /* 0x0000000000007941 */ /* 0x000fea0003800200 */
.L_x_94:
[----:B------:R-:W-:Y:S01]  /*6a60*/  BAR.SYNC.DEFER_BLOCKING 0x1, 0x80 ;  /* 0x0042000000007b1d */ /* 0x000fe20000010000 */
[----:B------:R-:W-:Y:S01]  /*6a70*/  LEA R3, R51, UR50, 0x3 ;  /* 0x0000003233037c11 */ /* 0x000fe2000f8e18ff */
[----:B------:R-:W-:Y:S01]  /*6a80*/  UISETP.NE.AND UP0, UPT, UR52, URZ, UPT ;  /* 0x000000ff3400728c */ /* 0x000fe2000bf05270 */
[----:B-1----:R-:W-:Y:S08]  /*6a90*/  @P0 SHF.L.U32 R4, R90, 0x1f, RZ ;  /* 0x0000001f5a040819 */ /* 0x002ff000000006ff */
[----:B------:R-:W-:Y:S05]  /*6aa0*/  BRA.U !UP0, `(.L_x_96) ;  /* 0x0000000108287547 */ /* 0x000fea000b800000 */
[----:B------:R-:W1:Y:S01]  /*6ab0*/  S2R R0, SR_CgaCtaId ;  /* 0x0000000000007919 */ /* 0x000e620000008800 */
[----:B------:R-:W-:Y:S01]  /*6ac0*/  ISETP.NE.U32.OR P1, PT, R101, 0x1, !P6 ;  /* 0x000000016500780c */ /* 0x000fe20007725470 */
[----:B------:R-:W-:Y:S01]  /*6ad0*/  IMAD.U32 R2, RZ, RZ, UR56 ;  /* 0x00000038ff027e24 */ /* 0x000fe2000f8e00ff */
[----:B------:R-:W-:Y:S04]  /*6ae0*/  UIADD3 UR56, UPT, UPT, UR56, 0x1, URZ ;  /* 0x0000000138387890 */ /* 0x000fe8000fffe0ff */
[----:B------:R-:W-:Y:S04]  /*6af0*/  UISETP.NE.AND UP0, UPT, UR56, 0x4, UPT ;  /* 0x000000043800788c */ /* 0x000fe8000bf05270 */
[----:B------:R-:W-:Y:S03]  /*6b00*/  USEL UR56, UR56, URZ, UP0 ;  /* 0x000000ff38387287 */ /* 0x000fe60008000000 */
[----:B------:R-:W-:Y:S05]  /*6b10*/  @P1 LEA R2, R2, UR50, 0x3 ;  /* 0x0000003202021c11 */ /* 0x000fea000f8e18ff */
[----:B------:R-:W-:Y:S05]  /*6b20*/  @P1 VIADD R5, R2, 0xa0 ;  /* 0x000000a002051836 */ /* 0x000fea0000000000 */
[----:B-1----:R-:W-:Y:S04]  /*6b30*/  @P1 PRMT R0, R0, 0x654, R5 ;  /* 0x0000065400001816 */ /* 0x002fe80000000005 */
[----:B------:R1:W-:Y:S03]  /*6b40*/  @P1 SYNCS.ARRIVE.TRANS64.RED.A1T0 RZ, [R0+URZ], RZ ;  /* 0x000000ff00ff19a7 */ /* 0x0003e600081004ff */
.L_x_96:
[----:B------:R-:W2:Y:S01]  /*6b50*/  @P0 SYNCS.PHASECHK.TRANS64.TRYWAIT P1, [R3+URZ+0x80], R4 ;  /* 0x00008004030005a7 */ /* 0x000ea200080211ff */
[----:B------:R-:W-:Y:S01]  /*6b60*/  BSSY B1, `(.L_x_97) ;  /* 0x0000016000017945 */ /* 0x000fe20003800000 */
[----:B--2---:R-:W-:Y:S03]  /*6b70*/  @P0 SEL R109, RZ, 0x1, !P1 ;  /* 0x00000001ff6d0807 */ /* 0x004fe60004800000 */
[----:B------:R-:W-:Y:S05]  /*6b80*/  @!P0 BRA `(.L_x_98) ;  /* 0x00000000004c8947 */ /* 0x000fea0003800000 */
[----:B------:R-:W-:Y:S01]  /*6b90*/  ISETP.NE.U32.AND P0, PT, R110, 0x1, PT ;  /* 0x000000016e00780c */ /* 0x000fe20003f05070 */
[----:B------:R-:W-:Y:S01]  /*6ba0*/  BSSY B0, `(.L_x_99) ;  /* 0x0000009000007945 */ /* 0x000fe20003800000 */
[----:B------:R-:W-:Y:S11]  /*6bb0*/  ISETP.NE.AND P1, PT, R109, RZ, PT ;  /* 0x000000ff6d00720c */ /* 0x000ff60003f25270 */
[----:B------:R-:W-:Y:S05]  /*6bc0*/  @P0 IMAD R5, R51, 0x2000, R108 ;  /* 0x0000200033050824 */ /* 0x000fea00078e026c */
[----:B------:R-:W-:Y:S05]  /*6bd0*/  @P0 IADD3 R4, PT, PT, R5, UR50, RZ ;  /* 0x0000003205040c10 */ /* 0x000fea000fffe0ff */
[----:B------:R-:W-:Y:S01]  /*6be0*/  @P0 IMAD.IADD R2, R112, 0x1, R4 ;  /* 0x0000000170020824 */ /* 0x000fe200078e0204 */
[----:B------:R-:W-:Y:S06]  /*6bf0*/  @P1 BRA `(.L_x_100) ;  /* 0x00000000000c1947 */ /* 0x000fec0003800000 */
[----:B-1----:R-:W-:Y:S04]  /*6c00*/  SHF.L.U32 R0, R90, 0x1f, RZ ;  /* 0x0000001f5a007819 */ /* 0x002fe800000006ff */
[----:B------:R-:W1:Y:S02]  /*6c10*/  SYNCS.PHASECHK.TRANS64.TRYWAIT P1, [R3+URZ+0x80], R0 ;  /* 0x00008000030075a7 */ /* 0x000e6400080211ff */
[----:B-1----:R-:W-:Y:S05]  /*6c20*/  @!P1 BRA `(.L_x_101) ;  /* 0x0000002800349947 */ /* 0x002fea0003800000 */
.L_x_100:
[----:B------:R-:W-:Y:S05]  /*6c30*/  BSYNC B0 ;  /* 0x0000000000007941 */ /* 0x000fea0003800000 */
.L_x_99:
[C---:B------:R-:W-:Y:S01]  /*6c40*/  @P0 IADD3 R4, PT, PT, R95.reuse, R4, RZ ;  /* 0x000000045f040210 */ /* 0x040fe20007ffe0ff */
[----:B------:R-:W-:Y:S05]  /*6c50*/  @P0 WARPSYNC.ALL ;  /* 0x0000000000000948 */ /* 0x000fea0003800000 */
[----:B------:R2:W3:Y:S01]  /*6c60*/  @P0 LDSM.16.M88.4 R64, [R5+UR50+0x400] ;  /* 0x000400320540083b */ /* 0x0004e20008000200 */
[----:B-1----:R-:W-:Y:S02]  /*6c70*/  @P0 IADD3 R0, PT, PT, R95, R2, RZ ;  /* 0x000000025f000210 */ /* 0x002fe40007ffe0ff */
[----:B------:R-:W-:Y:S01]  /*6c80*/  IADD3 R51, PT, PT, R51, 0x1, RZ ;  /* 0x0000000133337810 */ /* 0x000fe20007ffe0ff */
[----:B------:R2:W4:Y:S04]  /*6c90*/  @P0 LDSM.16.M88.4 R60, [R4+0x400] ;  /* 0x00040000043c083b */ /* 0x0005280000000200 */
[----:B------:R2:W1:Y:S04]  /*6ca0*/  @P0 LDSM.16.M88.4 R56, [R2+0x400] ;  /* 0x000400000238083b */ /* 0x0004680000000200 */
[----:B------:R2:W1:Y:S02]  /*6cb0*/  @P0 LDSM.16.M88.4 R52, [R0+0x400] ;  /* 0x000400000034083b */ /* 0x0004640000000200 */
.L_x_98:
[----:B------:R-:W-:Y:S05]  /*6cc0*/  BSYNC B1 ;  /* 0x0000000000017941 */ /* 0x000fea0003800000 */
.L_x_97:
[----:B-12---:R-:W-:Y:S05]  /*6cd0*/  VIADD R0, R34, 0x20 ;  /* 0x0000002022007836 */ /* 0x006fea0000000000 */
[----:B------:R-:W-:Y:S04]  /*6ce0*/  SHF.R.U32.HI R0, RZ, 0x15, R0 ;  /* 0x00000015ff007819 */ /* 0x000fe80000011600 */
[----:B------:R-:W-:Y:S11]  /*6cf0*/  LOP3.LUT P0, RZ, R0, 0x3, R93, 0x48, !PT ;  /* 0x0000000300ff7812 */ /* 0x000ff6000780485d */
[----:B------:R-:W-:Y:S02]  /*6d00*/  @!UPT UIADD3 URZ, UPT, UPT, URZ, URZ, URZ ;  /* 0x000000fffffff290 */ /* 0x000fe4000fffe0ff */
[----:B------:R-:W-:Y:S05]  /*6d10*/  @!P0 BRA `(.L_x_102) ;  /* 0x0000000000408947 */ /* 0x000fea0003800000 */
[----:B------:R-:W1:Y:S01]  /*6d20*/  LDCU.64 UR8, c[0x4][0x70] ;  /* 0x01000e00ff0877ac */ /* 0x000e620008000a00 */
[----:B------:R-:W-:Y:S01]  /*6d30*/  MOV R3, 0x0 ;  /* 0x0000000000037802 */ /* 0x000fe20000000f00 */
[----:B------:R-:W-:Y:S02]  /*6d40*/  HFMA2 R12, -RZ, RZ, 0, 5.9604644775390625e-08 ;  /* 0x00000001ff0c7431 */ /* 0x000fe400000001ff */
[----:B------:R-:W-:Y:S02]  /*6d50*/  IMAD.MOV.U32 R8, RZ, RZ, 0x192 ;  /* 0x00000192ff087424 */ /* 0x000fe400078e00ff */
[----:B------:R-:W-:Y:S01]  /*6d60*/  IMAD.MOV.U32 R13, RZ, RZ, RZ ;  /* 0x000000ffff0d7224 */ /* 0x000fe200078e00ff */
[----:B------:R-:W2:Y:S01]  /*6d70*/  LDCU.64 UR6, c[0x4][0x78] ;  /* 0x01000f00ff0677ac */ /* 0x000ea20008000a00 */
[----:B------:R-:W3:Y:S01]  /*6d80*/  LDC.64 R2, c[0x4][R3] ;  /* 0x0100000003027b82 */ /* 0x000ee20000000a00 */
[----:B------:R-:W5:Y:S01]  /*6d90*/  LDCU.64 UR4, c[0x4][0x10] ;  /* 0x01000200ff0477ac */ /* 0x000f620008000a00 */
[----:B-1----:R-:W-:Y:S01]  /*6da0*/  MOV R5, UR9 ;  /* 0x0000000900057c02 */ /* 0x002fe20008000f00 */
[----:B------:R-:W-:Y:S01]  /*6db0*/  IMAD.U32 R4, RZ, RZ, UR8 ;  /* 0x00000008ff047e24 */ /* 0x000fe2000f8e00ff */
[----:B--2---:R-:W-:Y:S01]  /*6dc0*/  MOV R7, UR7 ;  /* 0x0000000700077c02 */ /* 0x004fe20008000f00 */
[----:B------:R-:W-:Y:S01]  /*6dd0*/  IMAD.U32 R6, RZ, RZ, UR6 ;  /* 0x00000006ff067e24 */ /* 0x000fe2000f8e00ff */
[----:B-----5:R-:W-:Y:S01]  /*6de0*/  MOV R11, UR5 ;  /* 0x00000005000b7c02 */ /* 0x020fe20008000f00 */
[----:B------:R-:W-:Y:S02]  /*6df0*/  IMAD.U32 R10, RZ, RZ, UR4 ;  /* 0x00000004ff0a7e24 */ /* 0x000fe4000f8e00ff */
[----:B------:R-:W-:Y:S07]  /*6e00*/  LEPC R20, `(.L_x_102) ;  /* 0x000000001014794e */ /* 0x000fee0000000000 */
[----:B---34-:R-:W-:Y:S05]  /*6e10*/  CALL.ABS.NOINC R2 ;  /* 0x0000000002007343 */ /* 0x018fea0003c00000 */
.L_x_102:
[----:B---3--:R-:W-:Y:S01]  /*6e20*/  LOP3.LUT R20, R64, 0xffffe000, RZ, 0xc0, !PT ;  /* 0xffffe00040147812 */ /* 0x008fe200078ec0ff */
[----:B------:R-:W-:Y:S05]  /*6e30*/  WARPSYNC.ALL ;  /* 0x0000000000007948 */ /* 0x000fea0003800000 */
[----:B------:R-:W-:Y:S01]  /*6e40*/  R2UR UR4, R34 ;  /* 0x00000000220472ca */ /* 0x000fe200000e0000 */
[----:B------:R-:W1:Y:S01]  /*6e50*/  S2R R111, SR_CgaCtaId ;  /* 0x00000000006f7919 */ /* 0x000e620000008800 */
[----:B------:R-:W-:Y:S01]  /*6e60*/  LOP3.LUT R21, R65, 0xffffe000, RZ, 0xc0, !PT ;  /* 0xffffe00041157812 */ /* 0x000fe200078ec0ff */
[----:B------:R-:W-:Y:S01]  /*6e70*/  IMAD.U32 R113, RZ, RZ, UR56 ;  /* 0x00000038ff717e24 */ /* 0x000fe2000f8e00ff */
[----:B------:R-:W-:Y:S01]  /*6e80*/  LOP3.LUT R49, R66, 0xffffe000, RZ, 0xc0, !PT ;  /* 0xffffe00042317812 */ /* 0x000fe200078ec0ff */
[----:B------:R-:W-:Y:S01]  /*6e90*/  BSSY.RECONVERGENT B0, `(.L_x_103) ;  /* 0x000005e000007945 */ /* 0x000fe20003800200 */
[----:B----4-:R-:W-:Y:S02]  /*6ea0*/  LOP3.LUT R48, R62, 0xffffe000, RZ, 0xc0, !PT ;  /* 0xffffe0003e307812 */ /* 0x010fe400078ec0ff */
[----:B------:R-:W-:Y:S02]  /*6eb0*/  LOP3.LUT R50, R56, 0xffffe000, RZ, 0xc0, !PT ;  /* 0xffffe00038327812 */ /* 0x000fe400078ec0ff */
[----:B------:R-:W-:Y:S02]  /*6ec0*/  ISETP.NE.AND P6, PT, R102, RZ, PT ;  /* 0x000000ff6600720c */ /* 0x000fe40003fc5270 */
[----:B------:R-:W-:Y:S01]  /*6ed0*/  ISETP.NE.AND P1, PT, R92, RZ, PT ;  /* 0x000000ff5c00720c */ /* 0x000fe20003f25270 */
[----:B------:R-:W2:Y:S01]  /*6ee0*/  LDTM.16dp128bit.x8 R4, tmem[UR4+0x20] ;  /* 0x00002004000479ee */ /* 0x000ea20008180000 */
[----:B------:R-:W-:Y:S11]  /*6ef0*/  ISETP.NE.U32.OR P0, PT, R101, 0x1, !P6 ;  /* 0x000000016500780c */ /* 0x000ff60007705470 */
[----:B------:R-:W-:Y:S02]  /*6f00*/  @!UPT UIADD3 URZ, UPT, UPT, URZ, URZ, URZ ;  /* 0x000000fffffff290 */ /* 0x000fe4000fffe0ff */
[----:B------:R-:W-:Y:S02]  /*6f10*/  @P0 LEA R113, R113, UR50, 0x3 ;  /* 0x0000003271710c11 */ /* 0x000fe4000f8e18ff */
[----:B------:R-:W-:Y:S03]  /*6f20*/  @P0 SHF.L.U32 R116, R90, 0x1f, RZ ;  /* 0x0000001f5a740819 */ /* 0x000fe600000006ff */
[----:B------:R-:W-:Y:S01]  /*6f30*/  @P0 VIADD R114, R113, 0xa0 ;  /* 0x000000a071720836 */ /* 0x000fe20000000000 */
[----:B------:R-:W-:Y:S04]  /*6f40*/  LEA R113, R51, UR50, 0x3 ;  /* 0x0000003233717c11 */ /* 0x000fe8000f8e18ff */
[----:B-1----:R-:W-:Y:S01]  /*6f50*/  @P0 PRMT R114, R111, 0x654, R114 ;  /* 0x000006546f720816 */ /* 0x002fe20000000072 */
[C---:B--2---:R-:W-:Y:S01]  /*6f60*/  FMUL R0, R33.reuse, R4 ;  /* 0x0000000421007220 */ /* 0x044fe20000400000 */
[C---:B------:R-:W-:Y:S01]  /*6f70*/  FMUL R2, R33.reuse, R5 ;  /* 0x0000000521027220 */ /* 0x040fe20000400000 */
[C---:B------:R-:W-:Y:S01]  /*6f80*/  FMUL R3, R33.reuse, R10 ;  /* 0x0000000a21037220 */ /* 0x040fe20000400000 */
[----:B------:R-:W-:Y:S01]  /*6f90*/  FMUL R4, R33, R11 ;  /* 0x0000000b21047220 */ /* 0x000fe20000400000 */
[C---:B------:R-:W-:Y:S01]  /*6fa0*/  FFMA R36, R35.reuse, R20, R0 ;  /* 0x0000001423247223 */ /* 0x040fe20000000000 */
[----:B------:R-:W-:Y:S01]  /*6fb0*/  LOP3.LUT R20, R60, 0xffffe000, RZ, 0xc0, !PT ;  /* 0xffffe0003c147812 */ /* 0x000fe200078ec0ff */
        /* <DEDUP_REMOVED lines=16> */
[C---:B------:R-:W-:Y:S01]  /*70c0*/  FMUL R5, R33.reuse, R12 ;  /* 0x0000000c21057220 */ /* 0x040fe20000400000 */
[----:B------:R-:W-:Y:S01]  /*70d0*/  FMUL R6, R33, R13 ;  /* 0x0000000d21067220 */ /* 0x000fe20000400000 */
[----:B------:R1:W-:Y:S01]  /*70e0*/  STSM.16.M88.4 [R104+0x2400], R36 ;  /* 0x0024002468007844 */ /* 0x0003e20000000200 */
[----:B------:R-:W-:Y:S01]  /*70f0*/  F2FP.TF32.F32.PACK_B R40, R40 ;  /* 0x00000028ff28723e */ /* 0x000fe200024050ff */
[C---:B------:R-:W-:Y:S01]  /*7100*/  FFMA R41, R35.reuse, R20, R2 ;  /* 0x0000001423297223 */ /* 0x040fe20000000002 */
[----:B------:R-:W-:Y:S01]  /*7110*/  LOP3.LUT R20, R58, 0xffffe000, RZ, 0xc0, !PT ;  /* 0xffffe0003a147812 */ /* 0x000fe200078ec0ff */
        /* <DEDUP_REMOVED lines=8> */
[C---:B------:R-:W-:Y:S01]  /*71a0*/  FFMA R44, R35.reuse, R50, R5 ;  /* 0x00000032232c7223 */ /* 0x040fe20000000005 */
[C---:B------:R-:W-:Y:S01]  /*71b0*/  FFMA R45, R35.reuse, R49, R6 ;  /* 0x00000031232d7223 */ /* 0x040fe20000000006 */
[C---:B------:R-:W-:Y:S01]  /*71c0*/  FFMA R46, R35.reuse, R20, R7 ;  /* 0x00000014232e7223 */ /* 0x040fe20000000007 */
[----:B------:R-:W-:Y:S01]  /*71d0*/  FFMA R47, R35, R21, R8 ;  /* 0x00000015232f7223 */ /* 0x000fe20000000008 */
[----:B------:R-:W-:Y:S01]  /*71e0*/  LOP3.LUT R20, R52, 0xffffe000, RZ, 0xc0, !PT ;  /* 0xffffe00034147812 */ /* 0x000fe200078ec0ff */
[----:B------:R-:W-:Y:S01]  /*71f0*/  FMUL R9, R33, R16 ;  /* 0x0000001021097220 */ /* 0x000fe20000400000 */
[----:B------:R-:W-:Y:S01]  /*7200*/  LOP3.LUT R21, R53, 0xffffe000, RZ, 0xc0, !PT ;  /* 0xffffe00035157812 */ /* 0x000fe200078ec0ff */
[C---:B------:R-:W-:Y:S01]  /*7210*/  FMUL R10, R33.reuse, R17 ;  /* 0x00000011210a7220 */ /* 0x040fe20000400000 */
[----:B------:R-:W-:Y:S01]  /*7220*/  FMUL R11, R33, R18 ;  /* 0x00000012210b7220 */ /* 0x000fe20000400000 */
[----:B------:R-:W-:Y:S01]  /*7230*/  LOP3.LUT R49, R55, 0xffffe000, RZ, 0xc0, !PT ;  /* 0xffffe00037317812 */ /* 0x000fe200078ec0ff */
[----:B------:R-:W-:Y:S01]  /*7240*/  FMUL R12, R33, R19 ;  /* 0x00000013210c7220 */ /* 0x000fe20000400000 */
[----:B------:R-:W-:Y:S02]  /*7250*/  F2FP.TF32.F32.PACK_B R43, R43 ;  /* 0x0000002bff2b723e */ /* 0x000fe400024050ff */
[----:B------:R-:W-:Y:S02]  /*7260*/  F2FP.TF32.F32.PACK_B R44, R44 ;  /* 0x0000002cff2c723e */ /* 0x000fe400024050ff */
[----:B------:R-:W-:Y:S01]  /*7270*/  F2FP.TF32.F32.PACK_B R45, R45 ;  /* 0x0000002dff2d723e */ /* 0x000fe200024050ff */
[----:B------:R2:W-:Y:S01]  /*7280*/  STSM.16.M88.4 [R103+0x2400], R40 ;  /* 0x0024002867007844 */ /* 0x0005e20000000200 */
[----:B------:R-:W-:Y:S01]  /*7290*/  F2FP.TF32.F32.PACK_B R46, R46 ;  /* 0x0000002eff2e723e */ /* 0x000fe200024050ff */
[C---:B-1----:R-:W-:Y:S01]  /*72a0*/  FFMA R36, R35.reuse, R20, R9 ;  /* 0x0000001423247223 */ /* 0x042fe20000000009 */
[C---:B------:R-:W-:Y:S01]  /*72b0*/  FFMA R37, R35.reuse, R21, R10 ;  /* 0x0000001523257223 */ /* 0x040fe2000000000a */
[C---:B------:R-:W-:Y:S01]  /*72c0*/  FFMA R38, R35.reuse, R48, R11 ;  /* 0x0000003023267223 */ /* 0x040fe2000000000b */
[----:B------:R-:W-:Y:S01]  /*72d0*/  FFMA R39, R35, R49, R12 ;  /* 0x0000003123277223 */ /* 0x000fe2000000000c */
[----:B------:R-:W-:Y:S02]  /*72e0*/  F2FP.TF32.F32.PACK_B R47, R47 ;  /* 0x0000002fff2f723e */ /* 0x000fe400024050ff */
[----:B------:R-:W-:Y:S02]  /*72f0*/  F2FP.TF32.F32.PACK_B R36, R36 ;  /* 0x00000024ff24723e */ /* 0x000fe400024050ff */
[----:B------:R-:W-:Y:S01]  /*7300*/  F2FP.TF32.F32.PACK_B R37, R37 ;  /* 0x00000025ff25723e */ /* 0x000fe200024050ff */
[----:B------:R2:W-:Y:S01]  /*7310*/  STSM.16.M88.4 [R106+0x2000], R44 ;  /* 0x0020002c6a007844 */ /* 0x0005e20000000200 */
[----:B------:R-:W-:Y:S02]  /*7320*/  F2FP.TF32.F32.PACK_B R38, R38 ;  /* 0x00000026ff26723e */ /* 0x000fe400024050ff */
[----:B------:R-:W-:Y:S05]  /*7330*/  F2FP.TF32.F32.PACK_B R39, R39 ;  /* 0x00000027ff27723e */ /* 0x000fea00024050ff */
[----:B------:R2:W-:Y:S01]  /*7340*/  STSM.16.M88.4 [R105+0x2000], R36 ;  /* 0x0020002469007844 */ /* 0x0005e20000000200 */
[----:B------:R-:W-:Y:S01]  /*7350*/  @!PT LDS RZ, [RZ] ;  /* 0x00000000fffff984 */ /* 0x000fe20000000800 */
[----:B------:R-:W-:Y:S01]  /*7360*/  @!PT LDS RZ, [RZ] ;  /* 0x00000000fffff984 */ /* 0x000fe20000000800 */
[----:B------:R-:W-:Y:S01]  /*7370*/  @!PT LDS RZ, [RZ] ;  /* 0x00000000fffff984 */ /* 0x000fe20000000800 */
[----:B------:R-:W-:Y:S01]  /*7380*/  @!PT LDS RZ, [RZ] ;  /* 0x00000000fffff984 */ /* 0x000fe20000000800 */
[----:B------:R1:W-:Y:S07]  /*7390*/  MEMBAR.ALL.CTA ;  /* 0x0000000000007992 */ /* 0x0003ee0000008000 */
[----:B-1----:R-:W1:Y:S02]  /*73a0*/  FENCE.VIEW.ASYNC.S ;  /* 0x00000000000073c6 */ /* 0x002e640000000000 */
[----:B-1----:R-:W-:Y:S06]  /*73b0*/  BAR.SYNC.DEFER_BLOCKING 0x1, 0x80 ;  /* 0x0042000000007b1d */ /* 0x002fec0000010000 */
[----:B------:R-:W-:Y:S05]  /*73c0*/  @P1 BRA `(.L_x_104) ;  /* 0x0000000000281947 */ /* 0x000fea0003800000 */
[----:B------:R-:W-:Y:S01]  /*73d0*/  R2UR UR10, R99 ;  /* 0x00000000630a72ca */ /* 0x000fe200000e0000 */
[----:B------:R-:W-:Y:S01]  /*73e0*/  UIADD3 UR4, UP0, UPT, UR54, 0x680, URZ ;  /* 0x0000068036047890 */ /* 0x000fe2000ff1e0ff */
[----:B------:R-:W-:Y:S01]  /*73f0*/  R2UR UR11, R97 ;  /* 0x00000000610b72ca */ /* 0x000fe200000e0000 */
[----:B------:R-:W-:Y:S01]  /*7400*/  UIADD3 UR9, UPT, UPT, UR41, 0x20, URZ ;  /* 0x0000002029097890 */ /* 0x000fe2000fffe0ff */
[----:B------:R-:W-:Y:S01]  /*7410*/  R2UR UR12, R98 ;  /* 0x00000000620c72ca */ /* 0x000fe200000e0000 */
[----:B------:R-:W-:Y:S02]  /*7420*/  UIADD3 UR8, UPT, UPT, UR50, 0x2400, URZ ;  /* 0x0000240032087890 */ /* 0x000fe4000fffe0ff */
[----:B------:R-:W-:Y:S10]  /*7430*/  UIADD3.X UR5, UPT, UPT, URZ, UR55, URZ, UP0, !UPT ;  /* 0x00000037ff057290 */ /* 0x000ff400087fe4ff */
[----:B------:R1:W-:Y:S01]  /*7440*/  UTMASTG.4D.IM2COL [UR8], [UR4] ;  /* 0x00000008040073b5 */ /* 0x0003e20008058000 */
[----:B------:R0:W-:Y:S01]  /*7450*/  UTMACMDFLUSH ;  /* 0x00000000000079b7 */ /* 0x0001e20000000000 */
[----:B-1----:R-:W-:Y:S04]  /*7460*/  DEPBAR.LE SB0, 0x1 ;  /* 0x000080400000791a */ /* 0x002fe80000000000 */
.L_x_104:
[----:B------:R-:W-:Y:S05]  /*7470*/  BSYNC.RECONVERGENT B0 ;  /* 0x0000000000007941 */ /* 0x000fea0003800200 */
.L_x_103:
[----:B------:R-:W-:Y:S01]  /*7480*/  BAR.SYNC.DEFER_BLOCKING 0x1, 0x80 ;  /* 0x0042000000007b1d */ /* 0x000fe20000010000 */
[----:B------:R-:W-:Y:S04]  /*7490*/  UIADD3 UR40, UPT, UPT, UR56, 0x1, URZ ;  /* 0x0000000138287890 */ /* 0x000fe8000fffe0ff */
[----:B------:R-:W-:Y:S04]  /*74a0*/  UISETP.NE.AND UP0, UPT, UR40, 0x4, UPT ;  /* 0x000000042800788c */ /* 0x000fe8000bf05270 */
[----:B------:R-:W-:Y:S01]  /*74b0*/  USEL UR40, UR40, URZ, UP0 ;  /* 0x000000ff28287287 */ /* 0x000fe20008000000 */
[----:B------:R1:W-:Y:S01]  /*74c0*/  @P0 SYNCS.ARRIVE.TRANS64.RED.A1T0 RZ, [R114+URZ], RZ ;  /* 0x000000ff72ff09a7 */ /* 0x0003e200081004ff */
[----:B------:R-:W-:Y:S01]  /*74d0*/  BSSY B1, `(.L_x_105) ;  /* 0x0000017000017945 */ /* 0x000fe20003800000 */
[----:B------:R-:W3:Y:S02]  /*74e0*/  @P0 SYNCS.PHASECHK.TRANS64.TRYWAIT P1, [R113+URZ+0x80], R116 ;  /* 0x00008074710005a7 */ /* 0x000ee400080211ff */
[----:B---3--:R-:W-:Y:S01]  /*74f0*/  @P0 SEL R109, RZ, 0x1, !P1 ;  /* 0x00000001ff6d0807 */ /* 0x008fe20004800000 */
[----:B-1----:R-:W-:Y:S06]  /*7500*/  @!P0 BRA `(.L_x_106) ;  /* 0x00000000004c8947 */ /* 0x002fec0003800000 */
[----:B------:R-:W-:Y:S01]  /*7510*/  ISETP.NE.U32.AND P0, PT, R110, 0x1, PT ;  /* 0x000000016e00780c */ /* 0x000fe20003f05070 */
[----:B------:R-:W-:Y:S01]  /*7520*/  BSSY B0, `(.L_x_107) ;  /* 0x0000009000007945 */ /* 0x000fe20003800000 */
[----:B------:R-:W-:Y:S11]  /*7530*/  ISETP.NE.AND P1, PT, R109, RZ, PT ;  /* 0x000000ff6d00720c */ /* 0x000ff60003f25270 */
[----:B------:R-:W-:Y:S05]  /*7540*/  @P0 IMAD R3, R51, 0x2000, R108 ;  /* 0x0000200033030824 */ /* 0x000fea00078e026c */
[----:B------:R-:W-:Y:S05]  /*7550*/  @P0 IADD3 R2, PT, PT, R3, UR50, RZ ;  /* 0x0000003203020c10 */ /* 0x000fea000fffe0ff */
[----:B------:R-:W-:Y:S01]  /*7560*/  @P0 IMAD.IADD R0, R112, 0x1, R2 ;  /* 0x0000000170000824 */ /* 0x000fe200078e0202 */
[----:B------:R-:W-:Y:S06]  /*7570*/  @P1 BRA `(.L_x_108) ;  /* 0x00000000000c1947 */ /* 0x000fec0003800000 */
[----:B------:R-:W-:Y:S04]  /*7580*/  SHF.L.U32 R4, R90, 0x1f, RZ ;  /* 0x0000001f5a047819 */ /* 0x000fe800000006ff */
[----:B------:R-:W1:Y:S02]  /*7590*/  SYNCS.PHASECHK.TRANS64.TRYWAIT P1, [R113+URZ+0x80], R4 ;  /* 0x00008004710075a7 */ /* 0x000e6400080211ff */
[----:B-1----:R-:W-:Y:S05]  /*75a0*/  @!P1 BRA `(.L_x_109) ;  /* 0x0000001c00e89947 */ /* 0x002fea0003800000 */
.L_x_108:
[----:B------:R-:W-:Y:S05]  /*75b0*/  BSYNC B0 ;  /* 0x0000000000007941 */ /* 0x000fea0003800000 */
.L_x_107:
[C---:B-1----:R-:W-:Y:S01]  /*75c0*/  @P0 IADD3 R4, PT, PT, R95.reuse, R2, RZ ;  /* 0x000000025f040210 */ /* 0x042fe20007ffe0ff */
[----:B------:R-:W-:Y:S05]  /*75d0*/  @P0 WARPSYNC.ALL ;  /* 0x0000000000000948 */ /* 0x000fea0003800000 */
[----:B------:R1:W3:Y:S01]  /*75e0*/  @P0 LDSM.16.M88.4 R64, [R3+UR50+0x400] ;  /* 0x000400320340083b */ /* 0x0002e20008000200 */
[----:B------:R-:W-:Y:S02]  /*75f0*/  @P0 IADD3 R2, PT, PT, R95, R0, RZ ;  /* 0x000000005f020210 */ /* 0x000fe40007ffe0ff */
[----:B------:R-:W-:Y:S01]  /*7600*/  IADD3 R51, PT, PT, R51, 0x1, RZ ;  /* 0x0000000133337810 */ /* 0x000fe20007ffe0ff */
[----:B------:R1:W4:Y:S04]  /*7610*/  @P0 LDSM.16.M88.4 R60, [R4+0x400] ;  /* 0x00040000043c083b */ /* 0x0003280000000200 */
[----:B------:R1:W1:Y:S04]  /*7620*/  @P0 LDSM.16.M88.4 R56, [R0+0x400] ;  /* 0x000400000038083b */ /* 0x0002680000000200 */
[----:B------:R1:W1:Y:S02]  /*7630*/  @P0 LDSM.16.M88.4 R52, [R2+0x400] ;  /* 0x000400000234083b */ /* 0x0002640000000200 */
.L_x_106:
[----:B------:R-:W-:Y:S05]  /*7640*/  BSYNC B1 ;  /* 0x0000000000017941 */ /* 0x000fea0003800000 */
.L_x_105:
[----:B-1----:R-:W-:Y:S05]  /*7650*/  VIADD R0, R34, 0x40 ;  /* 0x0000004022007836 */ /* 0x002fea0000000000 */
        /* <DEDUP_REMOVED lines=9> */
[----:B------:R-:W5:Y:S01]  /*76f0*/  LDCU.64 UR6, c[0x4][0x78] ;  /* 0x01000f00ff0677ac */ /* 0x000f620008000a00 */
[----:B------:R-:W2:Y:S01]  /*7700*/  LDC.64 R2, c[0x4][R3] ;  /* 0x0100000003027b82 */ /* 0x000ea20000000a00 */
[----:B------:R-:W3:Y:S01]  /*7710*/  LDCU.64 UR4, c[0x4][0x10] ;  /* 0x01000200ff0477ac */ /* 0x000ee20008000a00 */
[----:B-1----:R-:W-:Y:S01]  /*7720*/  MOV R5, UR9 ;  /* 0x0000000900057c02 */ /* 0x002fe20008000f00 */
[----:B------:R-:W-:Y:S01]  /*7730*/  IMAD.U32 R4, RZ, RZ, UR8 ;  /* 0x00000008ff047e24 */ /* 0x000fe2000f8e00ff */
[----:B-----5:R-:W-:Y:S01]  /*7740*/  MOV R7, UR7 ;  /* 0x0000000700077c02 */ /* 0x020fe20008000f00 */
[----:B------:R-:W-:Y:S01]  /*7750*/  IMAD.U32 R6, RZ, RZ, UR6 ;  /* 0x00000006ff067e24 */ /* 0x000fe2000f8e00ff */
[----:B---3--:R-:W-:Y:S01]  /*7760*/  MOV R11, UR5 ;  /* 0x00000005000b7c02 */ /* 0x008fe20008000f00 */
[----:B------:R-:W-:Y:S02]  /*7770*/  IMAD.U32 R10, RZ, RZ, UR4 ;  /* 0x00000004ff0a7e24 */ /* 0x000fe4000f8e00ff */
[----:B------:R-:W-:Y:S07]  /*7780*/  LEPC R20, `(.L_x_110) ;  /* 0x000000001014794e */ /* 0x000fee0000000000 */
[----:B--2-4-:R-:W-:Y:S05]  /*7790*/  CALL.ABS.NOINC R2 ;  /* 0x0000000002007343 */ /* 0x014fea0003c00000 */
.L_x_110:
[----:B---3--:R-:W-:Y:S01]  /*77a0*/  LOP3.LUT R20, R64, 0xffffe000, RZ, 0xc0, !PT ;  /* 0xffffe00040147812 */ /* 0x008fe200078ec0ff */
[----:B------:R-:W-:Y:S05]  /*77b0*/  WARPSYNC.ALL ;  /* 0x0000000000007948 */ /* 0x000fea0003800000 */
[----:B------:R-:W-:Y:S01]  /*77c0*/  R2UR UR4, R34 ;  /* 0x00000000220472ca */ /* 0x000fe200000e0000 */
[----:B--2---:R-:W-:Y:S01]  /*77d0*/  IMAD.U32 R41, RZ, RZ, UR40 ;  /* 0x00000028ff297e24 */ /* 0x004fe2000f8e00ff */
[----:B------:R-:W-:Y:S01]  /*77e0*/  LOP3.LUT R21, R65, 0xffffe000, RZ, 0xc0, !PT ;  /* 0xffffe00041157812 */ /* 0x000fe200078ec0ff */
[----:B------:R-:W-:Y:S01]  /*77f0*/  BSSY.RECONVERGENT B0, `(.L_x_111) ;  /* 0x000005e000007945 */ /* 0x000fe20003800200 */
[----:B------:R-:W-:Y:S02]  /*7800*/  LOP3.LUT R40, R66, 0xffffe000, RZ, 0xc0, !PT ;  /* 0xffffe00042287812 */ /* 0x000fe400078ec0ff */
[----:B------:R-:W-:Y:S02]  /*7810*/  LOP3.LUT R42, R67, 0xffffe000, RZ, 0xc0, !PT ;  /* 0xffffe000432a7812 */ /* 0x000fe400078ec0ff */
[----:B------:R-:W-:Y:S02]  /*7820*/  ISETP.NE.AND P6, PT, R102, RZ, PT ;  /* 0x000000ff6600720c */ /* 0x000fe40003fc5270 */
[----:B------:R-:W-:Y:S02]  /*7830*/  ISETP.NE.AND P1, PT, R92, RZ, PT ;  /* 0x000000ff5c00720c */ /* 0x000fe40003f25270 */
[----:B------:R-:W-:Y:S01]  /*7840*/  ISETP.NE.U32.OR P0, PT, R101, 0x1, !P6 ;  /* 0x000000016500780c */ /* 0x000fe20007705470 */
[----:B------:R-:W1:Y:S01]  /*7850*/  LDTM.16dp128bit.x8 R4, tmem[UR4+0x40] ;  /* 0x00004004000479ee */ /* 0x000e620008180000 */
[----:B------:R-:W-:Y:S11]  /*7860*/  LEA R46, R51, UR50, 0x3 ;  /* 0x00000032332e7c11 */ /* 0x000ff6000f8e18ff */
[----:B------:R-:W-:Y:S05]  /*7870*/  @P0 LEA R41, R41, UR50, 0x3 ;  /* 0x0000003229290c11 */ /* 0x000fea000f8e18ff */
[----:B------:R-:W-:Y:S01]  /*7880*/  @P0 VIADD R44, R41, 0xa0 ;  /* 0x000000a0292c0836 */ /* 0x000fe20000000000 */
[----:B------:R-:W-:Y:S04]  /*7890*/  @P0 SHF.L.U32 R41, R90, 0x1f, RZ ;  /* 0x0000001f5a290819 */ /* 0x000fe800000006ff */
[----:B------:R-:W-:Y:S01]  /*78a0*/  @P0 PRMT R44, R111, 0x654, R44 ;  /* 0x000006546f2c0816 */ /* 0x000fe2000000002c */
[C---:B-1----:R-:W-:Y:S01]  /*78b0*/  FMUL R0, R33.reuse, R4 ;  /* 0x0000000421007220 */ /* 0x042fe20000400000 */
[C---:B------:R-:W-:Y:S01]  /*78c0*/  FMUL R2, R33.reuse, R5 ;  /* 0x0000000521027220 */ /* 0x040fe20000400000 */
[C---:B------:R-:W-:Y:S01]  /*78d0*/  FMUL R3, R33.reuse, R6 ;  /* 0x0000000621037220 */ /* 0x040fe20000400000 */
[----:B------:R-:W-:Y:S01]  /*78e0*/  FMUL R7, R33, R7 ;  /* 0x0000000721077220 */ /* 0x000fe20000400000 */
[C---:B------:R-:W-:Y:S01]  /*78f0*/  FFMA R36, R35.reuse, R20, R0 ;  /* 0x0000001423247223 */ /* 0x040fe20000000000 */
[----:B----4-:R-:W-:Y:S01]  /*7900*/  LOP3.LUT R20, R60, 0xffffe000, RZ, 0xc0, !PT ;  /* 0xffffe0003c147812 */ /* 0x010fe200078ec0ff */
        /* <DEDUP_REMOVED lines=10> */
[C---:B------:R-:W-:Y:S01]  /*79b0*/  FMUL R6, R33.reuse, R10 ;  /* 0x0000000a21067220 */ /* 0x040fe20000400000 */
[----:B------:R-:W-:Y:S01]  /*79c0*/  F2FP.TF32.F32.PACK_B R38, R38 ;  /* 0x00000026ff26723e */ /* 0x000fe200024050ff */
[----:B------:R-:W-:Y:S01]  /*79d0*/  FMUL R11, R33, R11 ;  /* 0x0000000b210b7220 */ /* 0x000fe20000400000 */
[----:B------:R-:W-:Y:S01]  /*79e0*/  F2FP.TF32.F32.PACK_B R39, R39 ;  /* 0x00000027ff27723e */ /* 0x000fe200024050ff */
[C---:B------:R-:W-:Y:S01]  /*79f0*/  FFMA R4, R35.reuse, R20, R4 ;  /* 0x0000001423047223 */ /* 0x040fe20000000004 */
[----:B------:R-:W-:Y:S01]  /*7a00*/  LOP3.LUT R20, R56, 0xffffe000, RZ, 0xc0, !PT ;  /* 0xffffe00038147812 */ /* 0x000fe200078ec0ff */
[----:B------:R-:W-:Y:S01]  /*7a10*/  FFMA R5, R35, R40, R5 ;  /* 0x0000002823057223 */ /* 0x000fe20000000005 */
        /* <DEDUP_REMOVED lines=15> */
[----:B------:R-:W-:Y:S01]  /*7b10*/  FFMA R9, R35, R40, R9 ;  /* 0x0000002823097223 */ /* 0x000fe20000000009 */
[----:B------:R-:W-:Y:S01]  /*7b20*/  LOP3.LUT R20, R52, 0xffffe000, RZ, 0xc0, !PT ;  /* 0xffffe00034147812 */ /* 0x000fe200078ec0ff */
[----:B------:R1:W-:Y:S01]  /*7b30*/  STSM.16.M88.4 [R103+0x4400], R4 ;  /* 0x0044000467007844 */ /* 0x0003e20000000200 */
[----:B------:R-:W-:Y:S01]  /*7b40*/  LOP3.LUT R40, R53, 0xffffe000, RZ, 0xc0, !PT ;  /* 0xffffe00035287812 */ /* 0x000fe200078ec0ff */
[----:B------:R-:W-:Y:S01]  /*7b50*/  FFMA R10, R35, R21, R10 ;  /* 0x00000015230a7223 */ /* 0x000fe2000000000a */
[----:B------:R-:W-:Y:S01]  /*7b60*/  FMUL R12, R33, R16 ;  /* 0x00000010210c7220 */ /* 0x000fe20000400000 */
[----:B------:R-:W-:Y:S01]  /*7b70*/  FFMA R11, R35, R42, R15 ;  /* 0x0000002a230b7223 */ /* 0x000fe2000000000f */
        /* <DEDUP_REMOVED lines=36> */
[----:B--2---:R-:W-:Y:S04]  /*7dc0*/  DEPBAR.LE SB0, 0x1 ;  /* 0x000080400000791a */ /* 0x004fe80000000000 */
.L_x_112:
[----:B------:R-:W-:Y:S05]  /*7dd0*/  BSYNC.RECONVERGENT B0 ;  /* 0x0000000000007941 */ /* 0x000fea0003800200 */
.L_x_111:
        /* <DEDUP_REMOVED lines=8> */
[----:B--2---:R-:W-:Y:S06]  /*7e60*/  @!P0 BRA `(.L_x_114) ;  /* 0x0000000000488947 */ /* 0x004fec0003800000 */
        /* <DEDUP_REMOVED lines=8> */
[----:B------:R-:W2:Y:S02]  /*7ef0*/  SYNCS.PHASECHK.TRANS64.TRYWAIT P1, [R46+URZ+0x80], R3 ;  /* 0x000080032e0075a7 */ /* 0x000ea400080211ff */
[----:B--2---:R-:W-:Y:S05]  /*7f00*/  @!P1 BRA `(.L_x_117) ;  /* 0x0000001400a49947 */ /* 0x004fea0003800000 */
.L_x_116:
[----:B------:R-:W-:Y:S05]  /*7f10*/  BSYNC B0 ;  /* 0x0000000000007941 */ /* 0x000fea0003800000 */
.L_x_115:
[C---:B------:R-:W-:Y:S01]  /*7f20*/  @P0 IADD3 R2, PT, PT, R95.reuse, R0, RZ ;  /* 0x000000005f020210 */ /* 0x040fe20007ffe0ff */
[----:B------:R-:W-:Y:S05]  /*7f30*/  @P0 WARPSYNC.ALL ;  /* 0x0000000000000948 */ /* 0x000fea0003800000 */
[----:B------:R3:W4:Y:S01]  /*7f40*/  @P0 LDSM.16.M88.4 R64, [R51+UR50+0x400] ;  /* 0x000400323340083b */ /* 0x0007220008000200 */
[----:B------:R-:W-:Y:S03]  /*7f50*/  @P0 IADD3 R0, PT, PT, R95, R112, RZ ;  /* 0x000000705f000210 */ /* 0x000fe60007ffe0ff */
[----:B------:R3:W1:Y:S04]  /*7f60*/  @P0 LDSM.16.M88.4 R60, [R2+0x400] ;  /* 0x00040000023c083b */ /* 0x0006680000000200 */
[----:B------:R3:W1:Y:S04]  /*7f70*/  @P0 LDSM.16.M88.4 R56, [R112+0x400] ;  /* 0x000400007038083b */ /* 0x0006680000000200 */
[----:B------:R3:W1:Y:S02]  /*7f80*/  @P0 LDSM.16.M88.4 R52, [R0+0x400] ;  /* 0x000400000034083b */ /* 0x0006640000000200 */
.L_x_114:
[----:B------:R-:W-:Y:S05]  /*7f90*/  BSYNC B1 ;  /* 0x0000000000017941 */ /* 0x000fea0003800000 */
.L_x_113:
[----:B---3--:R-:W-:Y:S05]  /*7fa0*/  VIADD R0, R34, 0x60 ;  /* 0x0000006022007836 */ /* 0x008fea0000000000 */
[----:B------:R-:W-:Y:S04]  /*7fb0*/  SHF.R.U32.HI R0, RZ, 0x15, R0 ;  /* 0x00000015ff007819 */ /* 0x000fe80000011600 */
[----:B------:R-:W-:Y:S11]  /*7fc0*/  LOP3.LUT P0, RZ, R0, 0x3, R93, 0x48, !PT ;  /* 0x0000000300ff7812 */ /* 0x000ff6000780485d */
[----:B------:R-:W-:Y:S02]  /*7fd0*/  @!UPT UIADD3 URZ, UPT, UPT, URZ, URZ, URZ ;  /* 0x000000fffffff290 */ /* 0x000fe4000fffe0ff */
[----:B------:R-:W-:Y:S05]  /*7fe0*/  @!P0 BRA `(.L_x_118) ;  /* 0x0000000000408947 */ /* 0x000fea0003800000 */
[----:B------:R-:W3:Y:S01]  /*7ff0*/  LDCU.64 UR8, c[0x4][0x70] ;  /* 0x01000e00ff0877ac */ /* 0x000ee20008000a00 */
[----:B--2---:R-:W-:Y:S01]  /*8000*/  MOV R3, 0x0 ;  /* 0x0000000000037802 */ /* 0x004fe20000000f00 */
[----:B-1----:R-:W-:Y:S02]  /*8010*/  HFMA2 R12, -RZ, RZ, 0, 5.9604644775390625e-08 ;  /* 0x00000001ff0c7431 */ /* 0x002fe400000001ff */
[----:B------:R-:W-:Y:S02]  /*8020*/  IMAD.MOV.U32 R8, RZ, RZ, 0x192 ;  /* 0x00000192ff087424 */ /* 0x000fe400078e00ff */
[----:B------:R-:W-:Y:S01]  /*8030*/  IMAD.MOV.U32 R13, RZ, RZ, RZ ;  /* 0x000000ffff0d7224 */ /* 0x000fe200078e00ff */
[----:B------:R-:W1:Y:S01]  /*8040*/  LDCU.64 UR6, c[0x4][0x78] ;  /* 0x01000f00ff0677ac */ /* 0x000e620008000a00 */
[----:B------:R-:W2:Y:S01]  /*8050*/  LDC.64 R2, c[0x4][R3] ;  /* 0x0100000003027b82 */ /* 0x000ea20000000a00 */
[----:B------:R-:W5:Y:S01]  /*8060*/  LDCU.64 UR4, c[0x4][0x10] ;  /* 0x01000200ff0477ac */ /* 0x000f620008000a00 */
[----:B---3--:R-:W-:Y:S01]  /*8070*/  MOV R5, UR9 ;  /* 0x0000000900057c02 */ /* 0x008fe20008000f00 */
[----:B------:R-:W-:Y:S01]  /*8080*/  IMAD.U32 R4, RZ, RZ, UR8 ;  /* 0x00000008ff047e24 */ /* 0x000fe2000f8e00ff */
[----:B-1----:R-:W-:Y:S01]  /*8090*/  MOV R7, UR7 ;  /* 0x0000000700077c02 */ /* 0x002fe20008000f00 */
[----:B------:R-:W-:Y:S01]  /*80a0*/  IMAD.U32 R6, RZ, RZ, UR6 ;  /* 0x00000006ff067e24 */ /* 0x000fe2000f8e00ff */
[----:B-----5:R-:W-:Y:S01]  /*80b0*/  MOV R11, UR5 ;  /* 0x00000005000b7c02 */ /* 0x020fe20008000f00 */
[----:B------:R-:W-:Y:S02]  /*80c0*/  IMAD.U32 R10, RZ, RZ, UR4 ;  /* 0x00000004ff0a7e24 */ /* 0x000fe4000f8e00ff */
[----:B------:R-:W-:Y:S07]  /*80d0*/  LEPC R20, `(.L_x_118) ;  /* 0x000000001014794e */ /* 0x000fee0000000000 */
[----:B--2-4-:R-:W-:Y:S05]  /*80e0*/  CALL.ABS.NOINC R2 ;  /* 0x0000000002007343 */ /* 0x014fea0003c00000 */
.L_x_118:
[----:B------:R-:W-:Y:S01]  /*80f0*/  ISETP.NE.AND P0, PT, R92, RZ, PT ;  /* 0x000000ff5c00720c */ /* 0x000fe20003f05270 */
[----:B------:R-:W-:Y:S05]  /*8100*/  WARPSYNC.ALL ;  /* 0x0000000000007948 */ /* 0x000fea0003800000 */
[----:B------:R-:W-:Y:S01]  /*8110*/  R2UR UR4, R34 ;  /* 0x00000000220472ca */ /* 0x000fe200000e0000 */
[----:B------:R-:W-:Y:S01]  /*8120*/  BSSY.RECONVERGENT B0, `(.L_x_119) ;  /* 0x000005d000007945 */ /* 0x000fe20003800200 */
[----:B------:R-:W-:Y:S02]  /*8130*/  R2UR UR5, R107 ;  /* 0x000000006b0572ca */ /* 0x000fe400000e0000 */
[----:B----4-:R-:W-:Y:S02]  /*8140*/  LOP3.LUT R20, R64, 0xffffe000, RZ, 0xc0, !PT ;  /* 0xffffe00040147812 */ /* 0x010fe400078ec0ff */
[----:B------:R-:W-:Y:S02]  /*8150*/  LOP3.LUT R21, R65, 0xffffe000, RZ, 0xc0, !PT ;  /* 0xffffe00041157812 */ /* 0x000fe400078ec0ff */
[----:B------:R-:W-:Y:S02]  /*8160*/  LOP3.LUT R40, R66, 0xffffe000, RZ, 0xc0, !PT ;  /* 0xffffe00042287812 */ /* 0x000fe400078ec0ff */
[----:B------:R-:W-:Y:S02]  /*8170*/  LOP3.LUT R42, R67, 0xffffe000, RZ, 0xc0, !PT ;  /* 0xffffe000432a7812 */ /* 0x000fe400078ec0ff */
[----:B-1----:R-:W-:Y:S01]  /*8180*/  LOP3.LUT R41, R60, 0xffffe000, RZ, 0xc0, !PT ;  /* 0xffffe0003c297812 */ /* 0x002fe200078ec0ff */
[----:B------:R-:W1:Y:S01]  /*8190*/  LDTM.16dp128bit.x8 R4, tmem[UR4+0x60] ;  /* 0x00006004000479ee */ /* 0x000e620008180000 */
[----:B------:R-:W-:Y:S01]  /*81a0*/  LOP3.LUT R44, R61, 0xffffe000, RZ, 0xc0, !PT ;  /* 0xffffe0003d2c7812 */ /* 0x000fe200078ec0ff */
[----:B------:R-:W-:Y:S01]  /*81b0*/  UIADD3 UR5, UPT, UPT, UR5, 0xf0, URZ ;  /* 0x000000f005057890 */ /* 0x000fe2000fffe0ff */
[----:B------:R-:W-:Y:S01]  /*81c0*/  LOP3.LUT R43, R62, 0xffffe000, RZ, 0xc0, !PT ;  /* 0xffffe0003e2b7812 */ /* 0x000fe200078ec0ff */
[----:B------:R-:W-:Y:S01]  /*81d0*/  NOP ;  /* 0x0000000000007918 */ /* 0x000fe20000000000 */
[----:B--2---:R-:W-:Y:S01]  /*81e0*/  LOP3.LUT R46, R63, 0xffffe000, RZ, 0xc0, !PT ;  /* 0xffffe0003f2e7812 */ /* 0x004fe200078ec0ff */
[----:B------:R-:W-:Y:S01]  /*81f0*/  UPRMT UR5, UR45, 0x654, UR5 ;  /* 0x000006542d057896 */ /* 0x000fe20008000005 */
[----:B------:R-:W-:Y:S02]  /*8200*/  LOP3.LUT R45, R56, 0xffffe000, RZ, 0xc0, !PT ;  /* 0xffffe000382d7812 */ /* 0x000fe400078ec0ff */
[----:B------:R-:W-:Y:S02]  /*8210*/  LOP3.LUT R48, R57, 0xffffe000, RZ, 0xc0, !PT ;  /* 0xffffe00039307812 */ /* 0x000fe400078ec0ff */
[----:B------:R-:W-:Y:S02]  /*8220*/  LOP3.LUT R47, R58, 0xffffe000, RZ, 0xc0, !PT ;  /* 0xffffe0003a2f7812 */ /* 0x000fe400078ec0ff */
[----:B------:R-:W-:Y:S02]  /*8230*/  LOP3.LUT R50, R59, 0xffffe000, RZ, 0xc0, !PT ;  /* 0xffffe0003b327812 */ /* 0x000fe400078ec0ff */
[----:B------:R-:W-:Y:S01]  /*8240*/  LOP3.LUT R49, R52, 0xffffe000, RZ, 0xc0, !PT ;  /* 0xffffe00034317812 */ /* 0x000fe200078ec0ff */
[----:B-1----:R-:W-:Y:S01]  /*8250*/  SYNCS.ARRIVE.TRANS64.RED.A1T0 RZ, [UR5], RZ ;  /* 0x000000ffffff79a7 */ /* 0x002fe20008100405 */
[----:B------:R-:W-:Y:S02]  /*8260*/  LOP3.LUT R52, R53, 0xffffe000, RZ, 0xc0, !PT ;  /* 0xffffe00035347812 */ /* 0x000fe400078ec0ff */
[----:B------:R-:W-:Y:S02]  /*8270*/  LOP3.LUT R51, R54, 0xffffe000, RZ, 0xc0, !PT ;  /* 0xffffe00036337812 */ /* 0x000fe400078ec0ff */
[----:B------:R-:W-:Y:S01]  /*8280*/  LOP3.LUT R54, R55, 0xffffe000, RZ, 0xc0, !PT ;  /* 0xffffe00037367812 */ /* 0x000fe200078ec0ff */
[C---:B------:R-:W-:Y:S01]  /*8290*/  FMUL R0, R33.reuse, R4 ;  /* 0x0000000421007220 */ /* 0x040fe20000400000 */
[C---:B------:R-:W-:Y:S01]  /*82a0*/  FMUL R2, R33.reuse, R5 ;  /* 0x0000000521027220 */ /* 0x040fe20000400000 */
[C---:B------:R-:W-:Y:S01]  /*82b0*/  FMUL R3, R33.reuse, R6 ;  /* 0x0000000621037220 */ /* 0x040fe20000400000 */
[----:B------:R-:W-:Y:S01]  /*82c0*/  FMUL R7, R33, R7 ;  /* 0x0000000721077220 */ /* 0x000fe20000400000 */
[----:B------:R-:W-:Y:S01]  /*82d0*/  FFMA R36, R35, R20, R0 ;  /* 0x0000001423247223 */ /* 0x000fe20000000000 */
[----:B------:R-:W-:Y:S01]  /*82e0*/  FMUL R4, R33, R8 ;  /* 0x0000000821047220 */ /* 0x000fe20000400000 */
[----:B------:R-:W-:Y:S01]  /*82f0*/  FFMA R37, R35, R21, R2 ;  /* 0x0000001523257223 */ /* 0x000fe20000000002 */
[----:B------:R-:W-:Y:S01]  /*8300*/  FMUL R5, R33, R9 ;  /* 0x0000000921057220 */ /* 0x000fe20000400000 */
[----:B------:R-:W-:Y:S01]  /*8310*/  FFMA R38, R35, R40, R3 ;  /* 0x0000002823267223 */ /* 0x000fe20000000003 */
[----:B------:R-:W-:Y:S01]  /*8320*/  F2FP.TF32.F32.PACK_B R36, R36 ;  /* 0x00000024ff24723e */ /* 0x000fe200024050ff */
[----:B------:R-:W-:Y:S01]  /*8330*/  FMUL R6, R33, R10 ;  /* 0x0000000a21067220 */ /* 0x000fe20000400000 */
[----:B------:R-:W-:Y:S01]  /*8340*/  F2FP.TF32.F32.PACK_B R37, R37 ;  /* 0x00000025ff25723e */ /* 0x000fe200024050ff */
[----:B------:R-:W-:Y:S01]  /*8350*/  FFMA R39, R35, R42, R7 ;  /* 0x0000002a23277223 */ /* 0x000fe20000000007 */
[----:B------:R-:W-:Y:S01]  /*8360*/  FMUL R11, R33, R11 ;  /* 0x0000000b210b7220 */ /* 0x000fe20000400000 */
        /* <DEDUP_REMOVED lines=8> */
[----:B------:R-:W-:Y:S01]  /*83f0*/  F2FP.TF32.F32.PACK_B R38, R38 ;  /* 0x00000026ff26723e */ /* 0x000fe200024050ff */
[----:B------:R-:W-:Y:S01]  /*8400*/  FFMA R8, R35, R45, R8 ;  /* 0x0000002d23087223 */ /* 0x000fe20000000008 */
[----:B------:R-:W-:Y:S01]  /*8410*/  F2FP.TF32.F32.PACK_B R39, R39 ;  /* 0x00000027ff27723e */ /* 0x000fe200024050ff */
[----:B------:R-:W-:Y:S01]  /*8420*/  FMUL R12, R33, R16 ;  /* 0x00000010210c7220 */ /* 0x000fe20000400000 */
[----:B------:R-:W-:Y:S01]  /*8430*/  FFMA R9, R35, R48, R9 ;  /* 0x0000003023097223 */ /* 0x000fe20000000009 */
[----:B------:R-:W-:Y:S01]  /*8440*/  FMUL R13, R33, R17 ;  /* 0x00000011210d7220 */ /* 0x000fe20000400000 */
[----:B------:R-:W-:Y:S01]  /*8450*/  FFMA R10, R35, R47, R10 ;  /* 0x0000002f230a7223 */ /* 0x000fe2000000000a */
[----:B------:R1:W-:Y:S01]  /*8460*/  STSM.16.M88.4 [R104+0x6400], R36 ;  /* 0x0064002468007844 */ /* 0x0003e20000000200 */
[----:B------:R-:W-:Y:S01]  /*8470*/  FMUL R14, R33, R18 ;  /* 0x00000012210e7220 */ /* 0x000fe20000400000 */
[----:B------:R-:W-:Y:S01]  /*8480*/  FFMA R11, R35, R50, R15 ;  /* 0x00000032230b7223 */ /* 0x000fe2000000000f */
[----:B------:R-:W-:Y:S01]  /*8490*/  FMUL R19, R33, R19 ;  /* 0x0000001321137220 */ /* 0x000fe20000400000 */
[----:B------:R-:W-:Y:S01]  /*84a0*/  F2FP.TF32.F32.PACK_B R4, R4 ;  /* 0x00000004ff04723e */ /* 0x000fe200024050ff */
[C---:B------:R-:W-:Y:S01]  /*84b0*/  FFMA R12, R35.reuse, R49, R12 ;  /* 0x00000031230c7223 */ /* 0x040fe2000000000c */
[----:B------:R-:W-:Y:S01]  /*84c0*/  F2FP.TF32.F32.PACK_B R5, R5 ;  /* 0x00000005ff05723e */ /* 0x000fe200024050ff */
[C---:B------:R-:W-:Y:S01]  /*84d0*/  FFMA R13, R35.reuse, R52, R13 ;  /* 0x00000034230d7223 */ /* 0x040fe2000000000d */
[----:B------:R-:W-:Y:S01]  /*84e0*/  F2FP.TF32.F32.PACK_B R6, R6 ;  /* 0x00000006ff06723e */ /* 0x000fe200024050ff */
[C---:B------:R-:W-:Y:S01]  /*84f0*/  FFMA R14, R35.reuse, R51, R14 ;  /* 0x00000033230e7223 */ /* 0x040fe2000000000e */
[----:B------:R-:W-:Y:S01]  /*8500*/  F2FP.TF32.F32.PACK_B R7, R7 ;  /* 0x00000007ff07723e */ /* 0x000fe200024050ff */
[----:B------:R-:W-:Y:S01]  /*8510*/  FFMA R15, R35, R54, R19 ;  /* 0x00000036230f7223 */ /* 0x000fe20000000013 */
[----:B------:R-:W-:Y:S02]  /*8520*/  F2FP.TF32.F32.PACK_B R8, R8 ;  /* 0x00000008ff08723e */ /* 0x000fe400024050ff */
[----:B------:R-:W-:Y:S01]  /*8530*/  F2FP.TF32.F32.PACK_B R9, R9 ;  /* 0x00000009ff09723e */ /* 0x000fe200024050ff */
[----:B------:R1:W-:Y:S01]  /*8540*/  STSM.16.M88.4 [R103+0x6400], R4 ;  /* 0x0064000467007844 */ /* 0x0003e20000000200 */
        /* <DEDUP_REMOVED lines=26> */
.L_x_120:
[----:B------:R-:W-:Y:S05]  /*86f0*/  BSYNC.RECONVERGENT B0 ;  /* 0x0000000000007941 */ /* 0x000fea0003800200 */
.L_x_119:
[----:B------:R-:W-:Y:S01]  /*8700*/  BAR.SYNC.DEFER_BLOCKING 0x1, 0x80 ;  /* 0x0042000000007b1d */ /* 0x000fe20000010000 */
[----:B------:R-:W-:Y:S01]  /*8710*/  UISETP.NE.AND UP0, UPT, UR52, -0x4, UPT ;  /* 0xfffffffc3400788c */ /* 0x000fe2000bf05270 */
[----:B------:R-:W-:Y:S08]  /*8720*/  IADD3 R0, PT, PT, R30, 0x1, RZ ;  /* 0x000000011e007810 */ /* 0x000ff00007ffe0ff */
[----:B------:R-:W-:Y:S05]  /*8730*/  BRA.U !UP0, `(.L_x_121) ;  /* 0x0000000108287547 */ /* 0x000fea000b800000 */
[----:B------:R-:W-:Y:S01]  /*8740*/  ISETP.NE.AND P0, PT, R102, RZ, PT ;  /* 0x000000ff6600720c */ /* 0x000fe20003f05270 */
[----:B------:R-:W-:Y:S01]  /*8750*/  IMAD.U32 R2, RZ, RZ, UR56 ;  /* 0x00000038ff027e24 */ /* 0x000fe2000f8e00ff */
[----:B------:R-:W-:Y:S02]  /*8760*/  UIADD3 UR56, UPT, UPT, UR56, 0x1, URZ ;  /* 0x0000000138387890 */ /* 0x000fe4000fffe0ff */
[----:B------:R-:W-:Y:S02]  /*8770*/  ISETP.NE.U32.OR P0, PT, R101, 0x1, !P0 ;  /* 0x000000016500780c */ /* 0x000fe40004705470 */
[----:B------:R-:W-:Y:S04]  /*8780*/  UISETP.NE.AND UP0, UPT, UR56, 0x4, UPT ;  /* 0x000000043800788c */ /* 0x000fe8000bf05270 */
[----:B------:R-:W-:Y:S07]  /*8790*/  USEL UR56, UR56, URZ, UP0 ;  /* 0x000000ff38387287 */ /* 0x000fee0008000000 */
[----:B------:R-:W-:Y:S05]  /*87a0*/  @P0 LEA R2, R2, UR50, 0x3 ;  /* 0x0000003202020c11 */ /* 0x000fea000f8e18ff */
[----:B------:R-:W-:Y:S05]  /*87b0*/  @P0 VIADD R2, R2, 0xa0 ;  /* 0x000000a002020836 */ /* 0x000fea0000000000 */
[----:B------:R-:W-:Y:S04]  /*87c0*/  @P0 PRMT R2, R111, 0x654, R2 ;  /* 0x000006546f020816 */ /* 0x000fe80000000002 */
[----:B------:R2:W-:Y:S03]  /*87d0*/  @P0 SYNCS.ARRIVE.TRANS64.RED.A1T0 RZ, [R2+URZ], RZ ;  /* 0x000000ff02ff09a7 */ /* 0x0005e600081004ff */
.L_x_121:
[----:B------:R-:W-:Y:S01]  /*87e0*/  LOP3.LUT P0, RZ, R82, 0x1, RZ, 0xc0, !PT ;  /* 0x0000000152ff7812 */ /* 0x000fe2000780c0ff */
[----:B------:R-:W-:Y:S01]  /*87f0*/  UIADD3 UR52, UPT, UPT, UR52, 0x4, URZ ;  /* 0x0000000434347890 */ /* 0x000fe2000fffe0ff */
[----:B------:R-:W-:Y:S01]  /*8800*/  ISETP.NE.AND P1, PT, R0, 0x2, PT ;  /* 0x000000020000780c */ /* 0x000fe20003f25270 */
[----:B------:R-:W-:Y:S01]  /*8810*/  UMOV UR57, UR51 ;  /* 0x0000003300397c82 */ /* 0x000fe20008000000 */
[----:B------:R-:W-:Y:S01]  /*8820*/  LOP3.LUT R88, R88, 0x1, RZ, 0x3c, !PT ;  /* 0x0000000158587812 */ /* 0x000fe200078e3cff */
[----:B------:R-:W-:Y:S01]  /*8830*/  IMAD.IADD R16, R29, 0x1, R78 ;  /* 0x000000011d107824 */ /* 0x000fe200078e024e */
[----:B--2---:R-:W-:Y:S01]  /*8840*/  SEL R2, RZ, 0x1, P1 ;  /* 0x00000001ff027807 */ /* 0x004fe20000800000 */
[----:B------:R-:W-:Y:S01]  /*8850*/  IMAD.IADD R19, R31, 0x1, R84 ;  /* 0x000000011f137824 */ /* 0x000fe200078e0254 */
[----:B------:R-:W-:Y:S02]  /*8860*/  SEL R30, R0, RZ, P1 ;  /* 0x000000ff001e7207 */ /* 0x000fe40000800000 */
[----:B------:R-:W-:Y:S03]  /*8870*/  LOP3.LUT R89, R89, R2, RZ, 0x3c, !PT ;  /* 0x0000000259597212 */ /* 0x000fe600078e3cff */
[----:B------:R-:W-:Y:S05]  /*8880*/  @P0 BRA `(.L_x_122) ;  /* 0xffffffc800f80947 */ /* 0x000fea000383ffff */
[----:B------:R-:W-:-:S09]  /*8890*/  UISETP.NE.AND UP0, UPT, UR53, URZ, UPT ;  /* 0x000000ff3500728c */ /* 0x000fd2000bf05270 */
[----:B------:R-:W-:Y:S05]  /*88a0*/  BRA.U !UP0, `(.L_x_123) ;  /* 0x0000000108487547 */ /* 0x000fea000b800000 */
[----:B------:R-:W2:Y:S02]  /*88b0*/  LDCU.64 UR4, c[0x0][0x890] ;  /* 0x00011200ff0477ac */ /* 0x000ea40008000a00 */
[----:B--2---:R-:W-:-:S04]  /*88c0*/  UISETP.NE.U32.AND UP0, UPT, UR4, URZ, UPT ;  /* 0x000000ff0400728c */ /* 0x004fc8000bf05070 */
[----:B------:R-:W-:-:S09]  /*88d0*/  UISETP.NE.AND.EX UP0, UPT, UR5, URZ, UPT, UP0 ;  /* 0x000000ff0500728c */ /* 0x000fd2000bf05300 */
[----:B------:R-:W-:Y:S05]  /*88e0*/  BRA.U UP0, `(.L_x_124) ;  /* 0x00000001000c7547 */ /* 0x000fea000b800000 */
[----:B------:R-:W-:-:S13]  /*88f0*/  FSETP.NEU.AND P0, PT, R35, RZ, PT ;  /* 0x000000ff2300720b */ /* 0x000fda0003f0d000 */
[----:B------:R-:W-:Y:S05]  /*8900*/  @!P0 EXIT ;  /* 0x000000000000894d */ /* 0x000fea0003800000 */
[----:B------:R-:W-:Y:S05]  /*8910*/  BRA `(.L_x_123) ;  /* 0x00000000002c7947 */ /* 0x000fea0003800000 */
.L_x_124:
[----:B------:R-:W-:Y:S01]  /*8920*/  ISETP.NE.AND P0, PT, R100, RZ, PT ;  /* 0x000000ff6400720c */ /* 0x000fe20003f05270 */
[----:B------:R-:W-:-:S12]  /*8930*/  BSSY.RECONVERGENT B0, `(.L_x_123) ;  /* 0x0000009000007945 */ /* 0x000fd80003800200 */
[----:B------:R-:W-:Y:S05]  /*8940*/  @P0 BRA `(.L_x_125) ;  /* 0x0000000000140947 */ /* 0x000fea0003800000 */
[----:B------:R-:W2:Y:S02]  /*8950*/  LDCU.64 UR4, c[0x0][0x888] ;  /* 0x00011100ff0477ac */ /* 0x000ea40008000a00 */
[----:B--2---:R-:W-:-:S04]  /*8960*/  ISETP.NE.U32.AND P0, PT, RZ, UR4, PT ;  /* 0x00000004ff007c0c */ /* 0x004fc8000bf05070 */
[----:B------:R-:W-:-:S13]  /*8970*/  ISETP.NE.AND.EX P0, PT, RZ, UR5, PT, P0 ;  /* 0x00000005ff007c0c */ /* 0x000fda000bf05300 */
[----:B------:R-:W-:Y:S05]  /*8980*/  @!P0 EXIT ;  /* 0x000000000000894d */ /* 0x000fea0003800000 */
[----:B------:R-:W-:Y:S05]  /*8990*/  BRA `(.L_x_126) ;  /* 0x0000000000087947 */ /* 0x000fea0003800000 */
.L_x_125:
[----:B------:R-:W-:-:S13]  /*89a0*/  FSETP.NEU.AND P0, PT, R35, RZ, PT ;  /* 0x000000ff2300720b */ /* 0x000fda0003f0d000 */
[----:B------:R-:W-:Y:S05]  /*89b0*/  @!P0 EXIT ;  /* 0x000000000000894d */ /* 0x000fea0003800000 */
.L_x_126:
[----:B------:R-:W-:Y:S05]  /*89c0*/  BSYNC.RECONVERGENT B0 ;  /* 0x0000000000007941 */ /* 0x000fea0003800200 */
.L_x_123:
[----:B------:R-:W-:Y:S01]  /*89d0*/  ULEA UR4, UR56, UR50, 0x3 ;  /* 0x0000003238047291 */ /* 0x000fe2000f8e18ff */
[----:B------:R-:W-:-:S04]  /*89e0*/  DEPBAR.LE SB0, 0x0 ;  /* 0x000080000000791a */ /* 0x000fc80000000000 */
[----:B------:R-:W-:-:S04]  /*89f0*/  UIADD3 UR4, UPT, UPT, UR4, 0xa0, URZ ;  /* 0x000000a004047890 */ /* 0x000fc8000fffe0ff */
[----:B------:R-:W-:-:S09]  /*8a00*/  UPRMT UR4, UR45, 0x654, UR4 ;  /* 0x000006542d047896 */ /* 0x000fd20008000004 */
[----:B------:R-:W-:Y:S01]  /*8a10*/  SYNCS.ARRIVE.TRANS64.RED.A1T0 RZ, [UR4], RZ ;  /* 0x000000ffffff79a7 */ /* 0x000fe20008100404 */
[----:B------:R-:W-:Y:S05]  /*8a20*/  EXIT ;  /* 0x000000000000794d */ /* 0x000fea0003800000 */
.L_x_19:
[----:B------:R-:W-:Y:S07]  /*8a30*/  MOV R2, UR33 ;  /* 0x0000002100027c02 */ /* 0x000fee0008000f00 */
.L_x_127:
[----:B-1----:R1:W2:Y:S02]  /*8a40*/  SYNCS.PHASECHK.TRANS64.TRYWAIT P1, [R2+URZ+0x40], R5 ;  /* 0x00004005020075a7 */ /* 0x0022a400080211ff */
[----:B--2---:R-:W-:Y:S05]  /*8a50*/  @!P1 NANOSLEEP.SYNCS 0x989680 ;  /* 0x009896800000995d */ /* 0x004fea0003900000 */
[----:B------:R-:W2:Y:S02]  /*8a60*/  @!P1 SYNCS.PHASECHK.TRANS64 P1, [R2+URZ+0x40], R5 ;  /* 0x00004005020095a7 */ /* 0x000ea400080210ff */
[----:B--2---:R-:W-:Y:S05]  /*8a70*/  @!P1 BRA `(.L_x_127) ;  /* 0xfffffffc00f09947 */ /* 0x004fea000383ffff */
[----:B------:R-:W-:Y:S05]  /*8a80*/  BRA `(.L_x_18) ;  /* 0xffffff8c00707947 */ /* 0x000fea000383ffff */
.L_x_25:
[----:B------:R-:W-:Y:S07]  /*8a90*/  MOV R2, UR41 ;  /* 0x0000002900027c02 */ /* 0x000fee0008000f00 */
.L_x_128:
[----:B-1----:R1:W2:Y:S02]  /*8aa0*/  SYNCS.PHASECHK.TRANS64.TRYWAIT P0, [R2+URZ+0x40], R5 ;  /* 0x00004005020075a7 */ /* 0x0022a400080011ff */
[----:B--2---:R-:W-:Y:S05]  /*8ab0*/  @!P0 NANOSLEEP.SYNCS 0x989680 ;  /* 0x009896800000895d */ /* 0x004fea0003900000 */
[----:B------:R-:W2:Y:S02]  /*8ac0*/  @!P0 SYNCS.PHASECHK.TRANS64 P0, [R2+URZ+0x40], R5 ;  /* 0x00004005020085a7 */ /* 0x000ea400080010ff */
[----:B--2---:R-:W-:Y:S05]  /*8ad0*/  @!P0 BRA `(.L_x_128) ;  /* 0xfffffffc00f08947 */ /* 0x004fea000383ffff */
[----:B------:R-:W-:Y:S05]  /*8ae0*/  BRA `(.L_x_24) ;  /* 0xffffff94002c7947 */ /* 0x000fea000383ffff */
.L_x_29:
[----:B-1----:R-:W-:-:S07]  /*8af0*/  MOV R2, UR22 ;  /* 0x0000001600027c02 */ /* 0x002fce0008000f00 */
.L_x_129:
[----:B-1----:R1:W4:Y:S02]  /*8b00*/  SYNCS.PHASECHK.TRANS64.TRYWAIT P0, [R2+URZ+0xd0], R3 ;  /* 0x0000d003020075a7 */ /* 0x00232400080011ff */
[----:B----4-:R-:W-:Y:S05]  /*8b10*/  @!P0 NANOSLEEP.SYNCS 0x989680 ;  /* 0x009896800000895d */ /* 0x010fea0003900000 */
[----:B------:R-:W4:Y:S02]  /*8b20*/  @!P0 SYNCS.PHASECHK.TRANS64 P0, [R2+URZ+0xd0], R3 ;  /* 0x0000d003020085a7 */ /* 0x000f2400080010ff */
[----:B----4-:R-:W-:Y:S05]  /*8b30*/  @!P0 BRA `(.L_x_129) ;  /* 0xfffffffc00f08947 */ /* 0x010fea000383ffff */
[----:B------:R-:W-:Y:S05]  /*8b40*/  BRA `(.L_x_130) ;  /* 0xffffff9800387947 */ /* 0x000fea000383ffff */
.L_x_33:
[----:B------:R-:W-:-:S07]  /*8b50*/  MOV R0, UR4 ;  /* 0x0000000400007c02 */ /* 0x000fce0008000f00 */
.L_x_131:
[----:B-1----:R1:W4:Y:S02]  /*8b60*/  SYNCS.PHASECHK.TRANS64.TRYWAIT P0, [R0+URZ], R3 ;  /* 0x00000003000075a7 */ /* 0x00232400080011ff */
[----:B----4-:R-:W-:Y:S05]  /*8b70*/  @!P0 NANOSLEEP.SYNCS 0x989680 ;  /* 0x009896800000895d */ /* 0x010fea0003900000 */
[----:B------:R-:W4:Y:S02]  /*8b80*/  @!P0 SYNCS.PHASECHK.TRANS64 P0, [R0+URZ], R3 ;  /* 0x00000003000085a7 */ /* 0x000f2400080010ff */
[----:B----4-:R-:W-:Y:S05]  /*8b90*/  @!P0 BRA `(.L_x_131) ;  /* 0xfffffffc00f08947 */ /* 0x010fea000383ffff */
[----:B------:R-:W-:Y:S05]  /*8ba0*/  BRA `(.L_x_132) ;  /* 0xffffff9c00907947 */ /* 0x000fea000383ffff */
.L_x_34:
[----:B------:R-:W-:-:S07]  /*8bb0*/  MOV R0, UR4 ;  /* 0x0000000400007c02 */ /* 0x000fce0008000f00 */
.L_x_133:
[----:B-1----:R1:W4:Y:S02]  /*8bc0*/  SYNCS.PHASECHK.TRANS64.TRYWAIT P0, [R0+URZ], R3 ;  /* 0x00000003000075a7 */ /* 0x00232400080011ff */
[----:B----4-:R-:W-:Y:S05]  /*8bd0*/  @!P0 NANOSLEEP.SYNCS 0x989680 ;  /* 0x009896800000895d */ /* 0x010fea0003900000 */
[----:B------:R-:W4:Y:S02]  /*8be0*/  @!P0 SYNCS.PHASECHK.TRANS64 P0, [R0+URZ], R3 ;  /* 0x00000003000085a7 */ /* 0x000f2400080010ff */
[----:B----4-:R-:W-:Y:S05]  /*8bf0*/  @!P0 BRA `(.L_x_133) ;  /* 0xfffffffc00f08947 */ /* 0x010fea000383ffff */
[----:B------:R-:W-:Y:S05]  /*8c00*/  BRA `(.L_x_134) ;  /* 0xffffff9c00a07947 */ /* 0x000fea000383ffff */
.L_x_35:
[----:B------:R-:W-:-:S07]  /*8c10*/  MOV R0, UR4 ;  /* 0x0000000400007c02 */ /* 0x000fce0008000f00 */
.L_x_135:
[----:B-1----:R1:W4:Y:S02]  /*8c20*/  SYNCS.PHASECHK.TRANS64.TRYWAIT P0, [R0+URZ], R3 ;  /* 0x00000003000075a7 */ /* 0x00232400080011ff */
[----:B----4-:R-:W-:Y:S05]  /*8c30*/  @!P0 NANOSLEEP.SYNCS 0x989680 ;  /* 0x009896800000895d */ /* 0x010fea0003900000 */
[----:B------:R-:W4:Y:S02]  /*8c40*/  @!P0 SYNCS.PHASECHK.TRANS64 P0, [R0+URZ], R3 ;  /* 0x00000003000085a7 */ /* 0x000f2400080010ff */
[----:B----4-:R-:W-:Y:S05]  /*8c50*/  @!P0 BRA `(.L_x_135) ;  /* 0xfffffffc00f08947 */ /* 0x010fea000383ffff */
[----:B------:R-:W-:Y:S05]  /*8c60*/  BRA `(.L_x_136) ;  /* 0xffffff9c00b07947 */ /* 0x000fea000383ffff */
.L_x_36:
[----:B------:R-:W-:-:S07]  /*8c70*/  MOV R0, UR4 ;  /* 0x0000000400007c02 */ /* 0x000fce0008000f00 */
.L_x_137:
[----:B-1----:R1:W4:Y:S02]  /*8c80*/  SYNCS.PHASECHK.TRANS64.TRYWAIT P0, [R0+URZ], R3 ;  /* 0x00000003000075a7 */ /* 0x00232400080011ff */
[----:B----4-:R-:W-:Y:S05]  /*8c90*/  @!P0 NANOSLEEP.SYNCS 0x989680 ;  /* 0x009896800000895d */ /* 0x010fea0003900000 */
[----:B------:R-:W4:Y:S02]  /*8ca0*/  @!P0 SYNCS.PHASECHK.TRANS64 P0, [R0+URZ], R3 ;  /* 0x00000003000085a7 */ /* 0x000f2400080010ff */
[----:B----4-:R-:W-:Y:S05]  /*8cb0*/  @!P0 BRA `(.L_x_137) ;  /* 0xfffffffc00f08947 */ /* 0x010fea000383ffff */
[----:B------:R-:W-:Y:S05]  /*8cc0*/  BRA `(.L_x_138) ;  /* 0xffffff9c00c07947 */ /* 0x000fea000383ffff */
.L_x_37:
[----:B------:R-:W-:-:S07]  /*8cd0*/  MOV R0, UR4 ;  /* 0x0000000400007c02 */ /* 0x000fce0008000f00 */
.L_x_139:
[----:B-1----:R1:W4:Y:S02]  /*8ce0*/  SYNCS.PHASECHK.TRANS64.TRYWAIT P0, [R0+URZ], R3 ;  /* 0x00000003000075a7 */ /* 0x00232400080011ff */
[----:B----4-:R-:W-:Y:S05]  /*8cf0*/  @!P0 NANOSLEEP.SYNCS 0x989680 ;  /* 0x009896800000895d */ /* 0x010fea0003900000 */
[----:B------:R-:W4:Y:S02]  /*8d00*/  @!P0 SYNCS.PHASECHK.TRANS64 P0, [R0+URZ], R3 ;  /* 0x00000003000085a7 */ /* 0x000f2400080010ff */
[----:B----4-:R-:W-:Y:S05]  /*8d10*/  @!P0 BRA `(.L_x_139) ;  /* 0xfffffffc00f08947 */ /* 0x010fea000383ffff */
[----:B------:R-:W-:Y:S05]  /*8d20*/  BRA `(.L_x_140) ;  /* 0xffffff9c00d07947 */ /* 0x000fea000383ffff */
.L_x_38:
[----:B------:R-:W-:-:S07]  /*8d30*/  MOV R0, UR4 ;  /* 0x0000000400007c02 */ /* 0x000fce0008000f00 */
.L_x_141:
[----:B-1----:R1:W4:Y:S02]  /*8d40*/  SYNCS.PHASECHK.TRANS64.TRYWAIT P0, [R0+URZ], R3 ;  /* 0x00000003000075a7 */ /* 0x00232400080011ff */
[----:B----4-:R-:W-:Y:S05]  /*8d50*/  @!P0 NANOSLEEP.SYNCS 0x989680 ;  /* 0x009896800000895d */ /* 0x010fea0003900000 */
[----:B------:R-:W4:Y:S02]  /*8d60*/  @!P0 SYNCS.PHASECHK.TRANS64 P0, [R0+URZ], R3 ;  /* 0x00000003000085a7 */ /* 0x000f2400080010ff */
[----:B----4-:R-:W-:Y:S05]  /*8d70*/  @!P0 BRA `(.L_x_141) ;  /* 0xfffffffc00f08947 */ /* 0x010fea000383ffff */
[----:B------:R-:W-:Y:S05]  /*8d80*/  BRA `(.L_x_142) ;  /* 0xffffff9c00e07947 */ /* 0x000fea000383ffff */
.L_x_39:
[----:B------:R-:W-:-:S07]  /*8d90*/  MOV R0, UR4 ;  /* 0x0000000400007c02 */ /* 0x000fce0008000f00 */
.L_x_143:
[----:B-1----:R1:W4:Y:S02]  /*8da0*/  SYNCS.PHASECHK.TRANS64.TRYWAIT P0, [R0+URZ], R3 ;  /* 0x00000003000075a7 */ /* 0x00232400080011ff */
[----:B----4-:R-:W-:Y:S05]  /*8db0*/  @!P0 NANOSLEEP.SYNCS 0x989680 ;  /* 0x009896800000895d */ /* 0x010fea0003900000 */
[----:B------:R-:W4:Y:S02]  /*8dc0*/  @!P0 SYNCS.PHASECHK.TRANS64 P0, [R0+URZ], R3 ;  /* 0x00000003000085a7 */ /* 0x000f2400080010ff */
[----:B----4-:R-:W-:Y:S05]  /*8dd0*/  @!P0 BRA `(.L_x_143) ;  /* 0xfffffffc00f08947 */ /* 0x010fea000383ffff */
[----:B------:R-:W-:Y:S05]  /*8de0*/  BRA `(.L_x_144) ;  /* 0xffffff9c00f07947 */ /* 0x000fea000383ffff */
.L_x_42:
[----:B------:R-:W-:-:S07]  /*8df0*/  MOV R4, UR45 ;  /* 0x0000002d00047c02 */ /* 0x000fce0008000f00 */
.L_x_145:
[----:B-1----:R1:W2:Y:S02]  /*8e00*/  SYNCS.PHASECHK.TRANS64.TRYWAIT P1, [R4+URZ+0xd8], R7 ;  /* 0x0000d807040075a7 */ /* 0x0022a400080211ff */
[----:B--2---:R-:W-:Y:S05]  /*8e10*/  @!P1 NANOSLEEP.SYNCS 0x989680 ;  /* 0x009896800000995d */ /* 0x004fea0003900000 */
[----:B------:R-:W2:Y:S02]  /*8e20*/  @!P1 SYNCS.PHASECHK.TRANS64 P1, [R4+URZ+0xd8], R7 ;  /* 0x0000d807040095a7 */ /* 0x000ea400080210ff */
[----:B--2---:R-:W-:Y:S05]  /*8e30*/  @!P1 BRA `(.L_x_145) ;  /* 0xfffffffc00f09947 */ /* 0x004fea000383ffff */
[----:B------:R-:W-:Y:S05]  /*8e40*/  BRA `(.L_x_146) ;  /* 0xffffffa000587947 */ /* 0x000fea000383ffff */
.L_x_43:
[----:B-1----:R-:W-:-:S07]  /*8e50*/  MOV R4, UR45 ;  /* 0x0000002d00047c02 */ /* 0x002fce0008000f00 */
.L_x_147:
[----:B-1----:R1:W2:Y:S02]  /*8e60*/  SYNCS.PHASECHK.TRANS64.TRYWAIT P1, [R4+URZ+0xd0], R5 ;  /* 0x0000d005040075a7 */ /* 0x0022a400080211ff */
[----:B--2---:R-:W-:Y:S05]  /*8e70*/  @!P1 NANOSLEEP.SYNCS 0x989680 ;  /* 0x009896800000995d */ /* 0x004fea0003900000 */
[----:B------:R-:W2:Y:S02]  /*8e80*/  @!P1 SYNCS.PHASECHK.TRANS64 P1, [R4+URZ+0xd0], R5 ;  /* 0x0000d005040095a7 */ /* 0x000ea400080210ff */
[----:B--2---:R-:W-:Y:S05]  /*8e90*/  @!P1 BRA `(.L_x_147) ;  /* 0xfffffffc00f09947 */ /* 0x004fea000383ffff */
[----:B------:R-:W-:Y:S05]  /*8ea0*/  BRA `(.L_x_148) ;  /* 0xffffffa000607947 */ /* 0x000fea000383ffff */
.L_x_51:
[----:B------:R-:W-:-:S07]  /*8eb0*/  MOV R0, UR6 ;  /* 0x0000000600007c02 */ /* 0x000fce0008000f00 */
.L_x_149:
[----:B-1----:R1:W2:Y:S02]  /*8ec0*/  SYNCS.PHASECHK.TRANS64.TRYWAIT P0, [R0+URZ+0xd0], R3 ;  /* 0x0000d003000075a7 */ /* 0x0022a400080011ff */
[----:B--2---:R-:W-:Y:S05]  /*8ed0*/  @!P0 NANOSLEEP.SYNCS 0x989680 ;  /* 0x009896800000895d */ /* 0x004fea0003900000 */
[----:B------:R-:W2:Y:S02]  /*8ee0*/  @!P0 SYNCS.PHASECHK.TRANS64 P0, [R0+URZ+0xd0], R3 ;  /* 0x0000d003000085a7 */ /* 0x000ea400080010ff */
[----:B--2---:R-:W-:Y:S05]  /*8ef0*/  @!P0 BRA `(.L_x_149) ;  /* 0xfffffffc00f08947 */ /* 0x004fea000383ffff */
[----:B------:R-:W-:Y:S05]  /*8f00*/  BRA `(.L_x_150) ;  /* 0xffffffa400e47947 */ /* 0x000fea000383ffff */
.L_x_52:
[----:B------:R-:W-:-:S07]  /*8f10*/  MOV R0, UR8 ;  /* 0x0000000800007c02 */ /* 0x000fce0008000f00 */
.L_x_151:
[----:B-1----:R1:W2:Y:S02]  /*8f20*/  SYNCS.PHASECHK.TRANS64.TRYWAIT P0, [R0+URZ+0xf0], R3 ;  /* 0x0000f003000075a7 */ /* 0x0022a400080011ff */
[----:B--2---:R-:W-:Y:S05]  /*8f30*/  @!P0 NANOSLEEP.SYNCS 0x989680 ;  /* 0x009896800000895d */ /* 0x004fea0003900000 */
[----:B------:R-:W2:Y:S02]  /*8f40*/  @!P0 SYNCS.PHASECHK.TRANS64 P0, [R0+URZ+0xf0], R3 ;  /* 0x0000f003000085a7 */ /* 0x000ea400080010ff */
[----:B--2---:R-:W-:Y:S05]  /*8f50*/  @!P0 BRA `(.L_x_151) ;  /* 0xfffffffc00f08947 */ /* 0x004fea000383ffff */
[----:B------:R-:W-:Y:S05]  /*8f60*/  BRA `(.L_x_152) ;  /* 0xffffffa400fc7947 */ /* 0x000fea000383ffff */
.L_x_55:
[----:B-1----:R-:W-:Y:S07]  /*8f70*/  MOV R0, UR7 ;  /* 0x0000000700007c02 */ /* 0x002fee0008000f00 */
.L_x_153:
[----:B-1----:R1:W2:Y:S02]  /*8f80*/  SYNCS.PHASECHK.TRANS64.TRYWAIT P0, [R0+URZ], R3 ;  /* 0x00000003000075a7 */ /* 0x0022a400080011ff */
[----:B--2---:R-:W-:Y:S05]  /*8f90*/  @!P0 NANOSLEEP.SYNCS 0x989680 ;  /* 0x009896800000895d */ /* 0x004fea0003900000 */
[----:B------:R-:W2:Y:S02]  /*8fa0*/  @!P0 SYNCS.PHASECHK.TRANS64 P0, [R0+URZ], R3 ;  /* 0x00000003000085a7 */ /* 0x000ea400080010ff */
[----:B--2---:R-:W-:Y:S05]  /*8fb0*/  @!P0 BRA `(.L_x_153) ;  /* 0xfffffffc00f08947 */ /* 0x004fea000383ffff */
[----:B------:R-:W-:Y:S05]  /*8fc0*/  BRA `(.L_x_54) ;  /* 0xffffffa800207947 */ /* 0x000fea000383ffff */
.L_x_58:
[----:B------:R-:W-:-:S07]  /*8fd0*/  MOV R0, UR5 ;  /* 0x0000000500007c02 */ /* 0x000fce0008000f00 */
.L_x_154:
[----:B-1----:R1:W3:Y:S02]  /*8fe0*/  SYNCS.PHASECHK.TRANS64.TRYWAIT P0, [R0+URZ], R3 ;  /* 0x00000003000075a7 */ /* 0x0022e400080011ff */
[----:B---3--:R-:W-:Y:S05]  /*8ff0*/  @!P0 NANOSLEEP.SYNCS 0x989680 ;  /* 0x009896800000895d */ /* 0x008fea0003900000 */
[----:B------:R-:W3:Y:S02]  /*9000*/  @!P0 SYNCS.PHASECHK.TRANS64 P0, [R0+URZ], R3 ;  /* 0x00000003000085a7 */ /* 0x000ee400080010ff */
[----:B---3--:R-:W-:Y:S05]  /*9010*/  @!P0 BRA `(.L_x_154) ;  /* 0xfffffffc00f08947 */ /* 0x008fea000383ffff */
[----:B------:R-:W-:Y:S05]  /*9020*/  BRA `(.L_x_155) ;  /* 0xffffffac00187947 */ /* 0x000fea000383ffff */
.L_x_59:
[----:B------:R-:W-:-:S07]  /*9030*/  MOV R0, UR7 ;  /* 0x0000000700007c02 */ /* 0x000fce0008000f00 */
.L_x_156:
[----:B-1----:R1:W3:Y:S02]  /*9040*/  SYNCS.PHASECHK.TRANS64.TRYWAIT P0, [R0+URZ], R3 ;  /* 0x00000003000075a7 */ /* 0x0022e400080011ff */
[----:B---3--:R-:W-:Y:S05]  /*9050*/  @!P0 NANOSLEEP.SYNCS 0x989680 ;  /* 0x009896800000895d */ /* 0x008fea0003900000 */
[----:B------:R-:W3:Y:S02]  /*9060*/  @!P0 SYNCS.PHASECHK.TRANS64 P0, [R0+URZ], R3 ;  /* 0x00000003000085a7 */ /* 0x000ee400080010ff */
[----:B---3--:R-:W-:Y:S05]  /*9070*/  @!P0 BRA `(.L_x_156) ;  /* 0xfffffffc00f08947 */ /* 0x008fea000383ffff */
[----:B------:R-:W-:Y:S05]  /*9080*/  BRA `(.L_x_157) ;  /* 0xffffffac00247947 */ /* 0x000fea000383ffff */
.L_x_64:
[----:B------:R-:W-:Y:S07]  /*9090*/  MOV R0, UR22 ;  /* 0x0000001600007c02 */ /* 0x000fee0008000f00 */
.L_x_158:
[----:B--2---:R2:W3:Y:S02]  /*90a0*/  SYNCS.PHASECHK.TRANS64.TRYWAIT P0, [R0+URZ+0xd0], R3 ;  /* 0x0000d003000075a7 */ /* 0x0044e400080011ff */
[----:B---3--:R-:W-:Y:S05]  /*90b0*/  @!P0 NANOSLEEP.SYNCS 0x989680 ;  /* 0x009896800000895d */ /* 0x008fea0003900000 */
[----:B------:R-:W3:Y:S02]  /*90c0*/  @!P0 SYNCS.PHASECHK.TRANS64 P0, [R0+URZ+0xd0], R3 ;  /* 0x0000d003000085a7 */ /* 0x000ee400080010ff */
[----:B---3--:R-:W-:Y:S05]  /*90d0*/  @!P0 BRA `(.L_x_158) ;  /* 0xfffffffc00f08947 */ /* 0x008fea000383ffff */
[----:B------:R-:W-:Y:S05]  /*90e0*/  BRA `(.L_x_159) ;  /* 0xffffffb000547947 */ /* 0x000fea000383ffff */
.L_x_67:
[----:B------:R-:W-:Y:S07]  /*90f0*/  MOV R0, UR22 ;  /* 0x0000001600007c02 */ /* 0x000fee0008000f00 */
.L_x_160:
[----:B--2---:R2:W3:Y:S02]  /*9100*/  SYNCS.PHASECHK.TRANS64.TRYWAIT P0, [R0+URZ+0xc8], R3 ;  /* 0x0000c803000075a7 */ /* 0x0044e400080011ff */
[----:B---3--:R-:W-:Y:S05]  /*9110*/  @!P0 NANOSLEEP.SYNCS 0x989680 ;  /* 0x009896800000895d */ /* 0x008fea0003900000 */
[----:B------:R-:W3:Y:S02]  /*9120*/  @!P0 SYNCS.PHASECHK.TRANS64 P0, [R0+URZ+0xc8], R3 ;  /* 0x0000c803000085a7 */ /* 0x000ee400080010ff */
[----:B---3--:R-:W-:Y:S05]  /*9130*/  @!P0 BRA `(.L_x_160) ;  /* 0xfffffffc00f08947 */ /* 0x008fea000383ffff */
[----:B------:R-:W-:Y:S05]  /*9140*/  BRA `(.L_x_66) ;  /* 0xffffffb4002c7947 */ /* 0x000fea000383ffff */
.L_x_70:
[----:B------:R-:W-:Y:S07]  /*9150*/  MOV R3, UR22 ;  /* 0x0000001600037c02 */ /* 0x000fee0008000f00 */
.L_x_161:
[----:B-1----:R1:W2:Y:S02]  /*9160*/  SYNCS.PHASECHK.TRANS64.TRYWAIT P0, [R3+URZ+0xa0], R12 ;  /* 0x0000a00c030075a7 */ /* 0x0022a400080011ff */
[----:B--2---:R-:W-:Y:S05]  /*9170*/  @!P0 NANOSLEEP.SYNCS 0x989680 ;  /* 0x009896800000895d */ /* 0x004fea0003900000 */
[----:B------:R-:W2:Y:S02]  /*9180*/  @!P0 SYNCS.PHASECHK.TRANS64 P0, [R3+URZ+0xa0], R12 ;  /* 0x0000a00c030085a7 */ /* 0x000ea400080010ff */
[----:B--2---:R-:W-:Y:S05]  /*9190*/  @!P0 BRA `(.L_x_161) ;  /* 0xfffffffc00f08947 */ /* 0x004fea000383ffff */
[----:B------:R-:W-:Y:S05]  /*91a0*/  BRA `(.L_x_162) ;  /* 0xffffffb400e47947 */ /* 0x000fea000383ffff */
.L_x_71:
[----:B-1----:R-:W-:Y:S07]  /*91b0*/  MOV R3, UR22 ;  /* 0x0000001600037c02 */ /* 0x002fee0008000f00 */
.L_x_163:
[----:B-1----:R1:W2:Y:S02]  /*91c0*/  SYNCS.PHASECHK.TRANS64.TRYWAIT P0, [R3+URZ+0xa8], R12 ;  /* 0x0000a80c030075a7 */ /* 0x0022a400080011ff */
[----:B--2---:R-:W-:Y:S05]  /*91d0*/  @!P0 NANOSLEEP.SYNCS 0x989680 ;  /* 0x009896800000895d */ /* 0x004fea0003900000 */
[----:B------:R-:W2:Y:S02]  /*91e0*/  @!P0 SYNCS.PHASECHK.TRANS64 P0, [R3+URZ+0xa8], R12 ;  /* 0x0000a80c030085a7 */ /* 0x000ea400080010ff */
[----:B--2---:R-:W-:Y:S05]  /*91f0*/  @!P0 BRA `(.L_x_163) ;  /* 0xfffffffc00f08947 */ /* 0x004fea000383ffff */
[----:B------:R-:W-:Y:S05]  /*9200*/  BRA `(.L_x_164) ;  /* 0xffffffb8001c7947 */ /* 0x000fea000383ffff */
.L_x_72:
[----:B-1----:R-:W-:Y:S07]  /*9210*/  MOV R3, UR22 ;  /* 0x0000001600037c02 */ /* 0x002fee0008000f00 */
.L_x_165:
[----:B-1----:R1:W2:Y:S02]  /*9220*/  SYNCS.PHASECHK.TRANS64.TRYWAIT P0, [R3+URZ+0xb0], R12 ;  /* 0x0000b00c030075a7 */ /* 0x0022a400080011ff */
[----:B--2---:R-:W-:Y:S05]  /*9230*/  @!P0 NANOSLEEP.SYNCS 0x989680 ;  /* 0x009896800000895d */ /* 0x004fea0003900000 */
[----:B------:R-:W2:Y:S02]  /*9240*/  @!P0 SYNCS.PHASECHK.TRANS64 P0, [R3+URZ+0xb0], R12 ;  /* 0x0000b00c030085a7 */ /* 0x000ea400080010ff */
[----:B--2---:R-:W-:Y:S05]  /*9250*/  @!P0 BRA `(.L_x_165) ;  /* 0xfffffffc00f08947 */ /* 0x004fea000383ffff */
[----:B------:R-:W-:Y:S05]  /*9260*/  BRA `(.L_x_166) ;  /* 0xffffffb800647947 */ /* 0x000fea000383ffff */
.L_x_73:
[----:B------:R-:W-:Y:S07]  /*9270*/  MOV R3, UR22 ;  /* 0x0000001600037c02 */ /* 0x000fee0008000f00 */
.L_x_167:
[----:B-1----:R1:W2:Y:S02]  /*9280*/  SYNCS.PHASECHK.TRANS64.TRYWAIT P0, [R3+URZ+0xb8], R12 ;  /* 0x0000b80c030075a7 */ /* 0x0022a400080011ff */
[----:B--2---:R-:W-:Y:S05]  /*9290*/  @!P0 NANOSLEEP.SYNCS 0x989680 ;  /* 0x009896800000895d */ /* 0x004fea0003900000 */
[----:B------:R-:W2:Y:S02]  /*92a0*/  @!P0 SYNCS.PHASECHK.TRANS64 P0, [R3+URZ+0xb8], R12 ;  /* 0x0000b80c030085a7 */ /* 0x000ea400080010ff */
[----:B--2---:R-:W-:Y:S05]  /*92b0*/  @!P0 BRA `(.L_x_167) ;  /* 0xfffffffc00f08947 */ /* 0x004fea000383ffff */
[----:B------:R-:W-:Y:S05]  /*92c0*/  BRA `(.L_x_168) ;  /* 0xffffffb800ec7947 */ /* 0x000fea000383ffff */
.L_x_75:
[----:B------:R-:W-:-:S07]  /*92d0*/  MOV R0, UR22 ;  /* 0x0000001600007c02 */ /* 0x000fce0008000f00 */
.L_x_169:
[----:B-1----:R1:W3:Y:S02]  /*92e0*/  SYNCS.PHASECHK.TRANS64.TRYWAIT P0, [R0+URZ+0xa0], R3 ;  /* 0x0000a003000075a7 */ /* 0x0022e400080011ff */
[----:B---3--:R-:W-:Y:S05]  /*92f0*/  @!P0 NANOSLEEP.SYNCS 0x989680 ;  /* 0x009896800000895d */ /* 0x008fea0003900000 */
[----:B------:R-:W3:Y:S02]  /*9300*/  @!P0 SYNCS.PHASECHK.TRANS64 P0, [R0+URZ+0xa0], R3 ;  /* 0x0000a003000085a7 */ /* 0x000ee400080010ff */
[----:B---3--:R-:W-:Y:S05]  /*9310*/  @!P0 BRA `(.L_x_169) ;  /* 0xfffffffc00f08947 */ /* 0x008fea000383ffff */
[----:B------:R-:W-:Y:S05]  /*9320*/  BRA `(.L_x_170) ;  /* 0xffffffbc00547947 */ /* 0x000fea000383ffff */
.L_x_76:
[----:B-1----:R-:W-:-:S07]  /*9330*/  MOV R0, UR22 ;  /* 0x0000001600007c02 */ /* 0x002fce0008000f00 */
.L_x_171:
[----:B-1----:R1:W3:Y:S02]  /*9340*/  SYNCS.PHASECHK.TRANS64.TRYWAIT P0, [R0+URZ+0xa8], R3 ;  /* 0x0000a803000075a7 */ /* 0x0022e400080011ff */
[----:B---3--:R-:W-:Y:S05]  /*9350*/  @!P0 NANOSLEEP.SYNCS 0x989680 ;  /* 0x009896800000895d */ /* 0x008fea0003900000 */
[----:B------:R-:W3:Y:S02]  /*9360*/  @!P0 SYNCS.PHASECHK.TRANS64 P0, [R0+URZ+0xa8], R3 ;  /* 0x0000a803000085a7 */ /* 0x000ee400080010ff */
[----:B---3--:R-:W-:Y:S05]  /*9370*/  @!P0 BRA `(.L_x_171) ;  /* 0xfffffffc00f08947 */ /* 0x008fea000383ffff */
[----:B------:R-:W-:Y:S05]  /*9380*/  BRA `(.L_x_172) ;  /* 0xffffffbc00447947 */ /* 0x000fea000383ffff */
.L_x_77:
[----:B-1----:R-:W-:-:S07]  /*9390*/  MOV R0, UR22 ;  /* 0x0000001600007c02 */ /* 0x002fce0008000f00 */
.L_x_173:
[----:B-1----:R1:W3:Y:S02]  /*93a0*/  SYNCS.PHASECHK.TRANS64.TRYWAIT P0, [R0+URZ+0xb0], R3 ;  /* 0x0000b003000075a7 */ /* 0x0022e400080011ff */
[----:B---3--:R-:W-:Y:S05]  /*93b0*/  @!P0 NANOSLEEP.SYNCS 0x989680 ;  /* 0x009896800000895d */ /* 0x008fea0003900000 */
[----:B------:R-:W3:Y:S02]  /*93c0*/  @!P0 SYNCS.PHASECHK.TRANS64 P0, [R0+URZ+0xb0], R3 ;  /* 0x0000b003000085a7 */ /* 0x000ee400080010ff */
[----:B---3--:R-:W-:Y:S05]  /*93d0*/  @!P0 BRA `(.L_x_173) ;  /* 0xfffffffc00f08947 */ /* 0x008fea000383ffff */
[----:B------:R-:W-:Y:S05]  /*93e0*/  BRA `(.L_x_174) ;  /* 0xffffffbc00347947 */ /* 0x000fea000383ffff */
.L_x_79:
[----:B------:R-:W-:Y:S07]  /*93f0*/  MOV R0, UR50 ;  /* 0x0000003200007c02 */ /* 0x000fee0008000f00 */
.L_x_175:
[----:B-1----:R1:W2:Y:S02]  /*9400*/  SYNCS.PHASECHK.TRANS64.TRYWAIT P0, [R0+URZ+0xd0], R3 ;  /* 0x0000d003000075a7 */ /* 0x0022a400080011ff */
[----:B--2---:R-:W-:Y:S05]  /*9410*/  @!P0 NANOSLEEP.SYNCS 0x989680 ;  /* 0x009896800000895d */ /* 0x004fea0003900000 */
[----:B------:R-:W2:Y:S02]  /*9420*/  @!P0 SYNCS.PHASECHK.TRANS64 P0, [R0+URZ+0xd0], R3 ;  /* 0x0000d003000085a7 */ /* 0x000ea400080010ff */
[----:B--2---:R-:W-:Y:S05]  /*9430*/  @!P0 BRA `(.L_x_175) ;  /* 0xfffffffc00f08947 */ /* 0x004fea000383ffff */
[----:B------:R-:W-:Y:S05]  /*9440*/  BRA `(.L_x_176) ;  /* 0xffffffc000147947 */ /* 0x000fea000383ffff */
.L_x_90:
[----:B-1----:R-:W-:Y:S04]  /*9450*/  MOV R2, UR50 ;  /* 0x0000003200027c02 */ /* 0x002fe80008000f00 */
[----:B------:R1:W3:Y:S03]  /*9460*/  SYNCS.PHASECHK.TRANS64.TRYWAIT P1, [R2+URZ+0x80], R3 ;  /* 0x00008003020075a7 */ /* 0x0002e600080211ff */
[----:B---3--:R-:W-:Y:S05]  /*9470*/  @!P1 NANOSLEEP.SYNCS 0x989680 ;  /* 0x009896800000995d */ /* 0x008fea0003900000 */
[----:B------:R-:W3:Y:S02]  /*9480*/  @!P1 SYNCS.PHASECHK.TRANS64 P1, [R2+URZ+0x80], R3 ;  /* 0x00008003020095a7 */ /* 0x000ee400080210ff */
[----:B---3--:R-:W-:Y:S05]  /*9490*/  @!P1 BRA `(.L_x_90) ;  /* 0xfffffffc00ec9947 */ /* 0x008fea000383ffff */
[----:B------:R-:W-:Y:S05]  /*94a0*/  BRA `(.L_x_89) ;  /* 0xffffffcc00647947 */ /* 0x000fea000383ffff */
.L_x_92:
[----:B-1----:R1:W4:Y:S02]  /*94b0*/  SYNCS.PHASECHK.TRANS64.TRYWAIT P1, [R107+URZ+0xe0], R0 ;  /* 0x0000e0006b0075a7 */ /* 0x00232400080211ff */
[----:B----4-:R-:W-:Y:S05]  /*94c0*/  @!P1 NANOSLEEP.SYNCS 0x989680 ;  /* 0x009896800000995d */ /* 0x010fea0003900000 */
[----:B------:R-:W4:Y:S02]  /*94d0*/  @!P1 SYNCS.PHASECHK.TRANS64 P1, [R107+URZ+0xe0], R0 ;  /* 0x0000e0006b0095a7 */ /* 0x000f2400080210ff */
[----:B----4-:R-:W-:Y:S05]  /*94e0*/  @!P1 BRA `(.L_x_92) ;  /* 0xfffffffc00f09947 */ /* 0x010fea000383ffff */
[----:B------:R-:W-:Y:S05]  /*94f0*/  BRA `(.L_x_91) ;  /* 0xffffffcc00887947 */ /* 0x000fea000383ffff */
.L_x_101:
[----:B-1----:R1:W2:Y:S02]  /*9500*/  SYNCS.PHASECHK.TRANS64.TRYWAIT P1, [R3+URZ+0x80], R0 ;  /* 0x00008000030075a7 */ /* 0x0022a400080211ff */
[----:B--2---:R-:W-:Y:S05]  /*9510*/  @!P1 NANOSLEEP.SYNCS 0x989680 ;  /* 0x009896800000995d */ /* 0x004fea0003900000 */
[----:B------:R-:W2:Y:S02]  /*9520*/  @!P1 SYNCS.PHASECHK.TRANS64 P1, [R3+URZ+0x80], R0 ;  /* 0x00008000030095a7 */ /* 0x000ea400080210ff */
[----:B--2---:R-:W-:Y:S05]  /*9530*/  @!P1 BRA `(.L_x_101) ;  /* 0xfffffffc00f09947 */ /* 0x004fea000383ffff */
[----:B------:R-:W-:Y:S05]  /*9540*/  BRA `(.L_x_100) ;  /* 0xffffffd400b87947 */ /* 0x000fea000383ffff */
.L_x_109:
[----:B-1----:R1:W3:Y:S02]  /*9550*/  SYNCS.PHASECHK.TRANS64.TRYWAIT P1, [R113+URZ+0x80], R4 ;  /* 0x00008004710075a7 */ /* 0x0022e400080211ff */
[----:B---3--:R-:W-:Y:S05]  /*9560*/  @!P1 NANOSLEEP.SYNCS 0x989680 ;  /* 0x009896800000995d */ /* 0x008fea0003900000 */
[----:B------:R-:W3:Y:S02]  /*9570*/  @!P1 SYNCS.PHASECHK.TRANS64 P1, [R113+URZ+0x80], R4 ;  /* 0x00008004710095a7 */ /* 0x000ee400080210ff */
[----:B---3--:R-:W-:Y:S05]  /*9580*/  @!P1 BRA `(.L_x_109) ;  /* 0xfffffffc00f09947 */ /* 0x008fea000383ffff */
[----:B------:R-:W-:Y:S05]  /*9590*/  BRA `(.L_x_108) ;  /* 0xffffffe000047947 */ /* 0x000fea000383ffff */
.L_x_117:
[----:B--2---:R2:W3:Y:S02]  /*95a0*/  SYNCS.PHASECHK.TRANS64.TRYWAIT P1, [R46+URZ+0x80], R3 ;  /* 0x000080032e0075a7 */ /* 0x0044e400080211ff */
[----:B---3--:R-:W-:Y:S05]  /*95b0*/  @!P1 NANOSLEEP.SYNCS 0x989680 ;  /* 0x009896800000995d */ /* 0x008fea0003900000 */
[----:B------:R-:W3:Y:S02]  /*95c0*/  @!P1 SYNCS.PHASECHK.TRANS64 P1, [R46+URZ+0x80], R3 ;  /* 0x000080032e0095a7 */ /* 0x000ee400080210ff */
[----:B---3--:R-:W-:Y:S05]  /*95d0*/  @!P1 BRA `(.L_x_117) ;  /* 0xfffffffc00f09947 */ /* 0x008fea000383ffff */
[----:B------:R-:W-:Y:S05]  /*95e0*/  BRA `(.L_x_116) ;  /* 0xffffffe800487947 */ /* 0x000fea000383ffff */
        .weak           $__internal_0_$__cuda_sm10x_tcgen05_guardrail_trap_col_being_dealloced_not_returned_by_alloc
        .type           $__internal_0_$__cuda_sm10x_tcgen05_guardrail_trap_col_being_dealloced_not_returned_by_alloc,@function
        .size           $__internal_0_$__cuda_sm10x_tcgen05_guardrail_trap_col_being_dealloced_not_returned_by_alloc,($__internal_1_$__cuda_sm10x_tcgen05_guardrail_trap_phase_invalid_during_alloc - $__internal_0_$__cuda_sm10x_tcgen05_guardrail_trap_col_being_dealloced_not_returned_by_alloc)
$__internal_0_$__cuda_sm10x_tcgen05_guardrail_trap_col_being_dealloced_not_returned_by_alloc:
[----:B------:R-:W-:Y:S05]  /*95f0*/  BPT.TRAP 0x1 ;  /* 0x000000040000795c */ /* 0x000fea0000300000 */
[----:B------:R-:W-:-:S04]  /*9600*/  HFMA2 R3, -RZ, RZ, 0, 0 ;  /* 0x00000000ff037431 */ /* 0x000fc800000001ff */
[----:B------:R-:W-:Y:S05]  /*9610*/  RET.REL.NODEC R2 `(_ZN7cutlass13device_kernelINS_4conv6kernel13ConvUniversalINS1_16ConvProblemShapeILNS1_8OperatorE1ELi2EEENS1_10collective14CollectiveConvINS1_47MainloopSm100TmaUmmaWarpSpecializedImplicitGemmILS5_1ELi8ELi2ELi1ELi2EN4cute5tupleIJNSA_1CILi1EEESD_SD_EEEEENSB_IJNSC_ILi64EEENSC_ILi128EEENSB_IJNSC_ILi32EEEEEEEEENS_10tfloat32_tESL_NSA_8TiledMMAINSA_8MMA_AtomIJNSA_17SM100_MMA_TF32_SSISL_SL_fLi64ELi128ELNSA_4UMMA5MajorE0ELSQ_1ELNSP_7ScaleInE0ELSR_0EEEEEENSA_6LayoutISE_NSB_IJNSC_ILi0EEESV_SV_EEEEENSB_IJNSA_10UnderscoreESY_SY_EEEEENS7_6detail27Sm100ImplicitGemmTileTraitsINSA_20SM90_TMA_LOAD_IM2COLENSA_14ComposedLayoutINSA_7SwizzleILi3ELi4ELi3EEENSA_18smem_ptr_flag_bitsILi32EEENSU_INSB_IJNSC_ILi8EEESI_EEENSB_IJSI_SD_EEEEEEEvEENS12_INSA_13SM90_TMA_LOADENS14_INS15_ILi2ELi5ELi2EEES18_NSU_INSB_IJSI_NSC_ILi4EEEEEENSB_IJSD_SI_EEEEEEEvEEEENS_8epilogue10collective18CollectiveEpilogueINS1O_23Sm100TmaWarpSpecializedILi4ELi2ELi16ELb1ELb0EEEJSK_NSB_IJNSU_ISG_SD_EENSU_ISI_SD_EEEEESL_NSB_IJNSB_IJlllEEESD_SV_EEESL_S1X_NS1O_6fusion15FusionCallbacksIS1S_NS1Y_17LinearCombinationISL_fSL_fLNS_15FloatRoundStyleE2EEESK_S1V_JEEENSA_5SM1004TMEM4LOAD26SM100_TMEM_LOAD_16dp128b8xES13_S1D_NSA_17SM75_U32x4_LDSM_NENSA_21SM90_TMA_STORE_IM2COLES1D_NSA_17SM90_U32x4_STSM_NENSA_39AutoVectorizingCopyWithAssumedAlignmentILi128EEEEEEvvEEEEvNT_6ParamsE) ;  /* 0xffffff6802787950 */ /* 0x000fea0003c3ffff */
        .weak           $__internal_1_$__cuda_sm10x_tcgen05_guardrail_trap_phase_invalid_during_alloc
        .type           $__internal_1_$__cuda_sm10x_tcgen05_guardrail_trap_phase_invalid_during_alloc,@function
        .size           $__internal_1_$__cuda_sm10x_tcgen05_guardrail_trap_phase_invalid_during_alloc,($__internal_2_$__cuda_sm10x_tcgen05_guardrail_trap_unallocated_columns_being_dealloced - $__internal_1_$__cuda_sm10x_tcgen05_guardrail_trap_phase_invalid_during_alloc)
$__internal_1_$__cuda_sm10x_tcgen05_guardrail_trap_phase_invalid_during_alloc:
[----:B------:R-:W-:Y:S05]  /*9620*/  BPT.TRAP 0x1 ;  /* 0x000000040000795c */ /* 0x000fea0000300000 */
[----:B------:R-:W-:-:S04]  /*9630*/  MOV R3, 0x0 ;  /* 0x0000000000037802 */ /* 0x000fc80000000f00 */
[----:B------:R-:W-:Y:S05]  /*9640*/  RET.REL.NODEC R2 `(_ZN7cutlass13device_kernelINS_4conv6kernel13ConvUniversalINS1_16ConvProblemShapeILNS1_8OperatorE1ELi2EEENS1_10collective14CollectiveConvINS1_47MainloopSm100TmaUmmaWarpSpecializedImplicitGemmILS5_1ELi8ELi2ELi1ELi2EN4cute5tupleIJNSA_1CILi1EEESD_SD_EEEEENSB_IJNSC_ILi64EEENSC_ILi128EEENSB_IJNSC_ILi32EEEEEEEEENS_10tfloat32_tESL_NSA_8TiledMMAINSA_8MMA_AtomIJNSA_17SM100_MMA_TF32_SSISL_SL_fLi64ELi128ELNSA_4UMMA5MajorE0ELSQ_1ELNSP_7ScaleInE0ELSR_0EEEEEENSA_6LayoutISE_NSB_IJNSC_ILi0EEESV_SV_EEEEENSB_IJNSA_10UnderscoreESY_SY_EEEEENS7_6detail27Sm100ImplicitGemmTileTraitsINSA_20SM90_TMA_LOAD_IM2COLENSA_14ComposedLayoutINSA_7SwizzleILi3ELi4ELi3EEENSA_18smem_ptr_flag_bitsILi32EEENSU_INSB_IJNSC_ILi8EEESI_EEENSB_IJSI_SD_EEEEEEEvEENS12_INSA_13SM90_TMA_LOADENS14_INS15_ILi2ELi5ELi2EEES18_NSU_INSB_IJSI_NSC_ILi4EEEEEENSB_IJSD_SI_EEEEEEEvEEEENS_8epilogue10collective18CollectiveEpilogueINS1O_23Sm100TmaWarpSpecializedILi4ELi2ELi16ELb1ELb0EEEJSK_NSB_IJNSU_ISG_SD_EENSU_ISI_SD_EEEEESL_NSB_IJNSB_IJlllEEESD_SV_EEESL_S1X_NS1O_6fusion15FusionCallbacksIS1S_NS1Y_17LinearCombinationISL_fSL_fLNS_15FloatRoundStyleE2EEESK_S1V_JEEENSA_5SM1004TMEM4LOAD26SM100_TMEM_LOAD_16dp128b8xES13_S1D_NSA_17SM75_U32x4_LDSM_NENSA_21SM90_TMA_STORE_IM2COLES1D_NSA_17SM90_U32x4_STSM_NENSA_39AutoVectorizingCopyWithAssumedAlignmentILi128EEEEEEvvEEEEvNT_6ParamsE) ;  /* 0xffffff68026c7950 */ /* 0x000fea0003c3ffff */
        .weak           $__internal_2_$__cuda_sm10x_tcgen05_guardrail_trap_unallocated_columns_being_dealloced
        .type           $__internal_2_$__cuda_sm10x_tcgen05_guardrail_trap_unallocated_columns_being_dealloced,@function
        .size           $__internal_2_$__cuda_sm10x_tcgen05_guardrail_trap_unallocated_columns_being_dealloced,(.L_x_178 - $__internal_2_$__cuda_sm10x_tcgen05_guardrail_trap_unallocated_columns_being_dealloced)
$__internal_2_$__cuda_sm10x_tcgen05_guardrail_trap_unallocated_columns_being_dealloced:
[----:B------:R-:W-:Y:S05]  /*9650*/  BPT.TRAP 0x1 ;  /* 0x000000040000795c */ /* 0x000fea0000300000 */
[----:B------:R-:W-:-:S04]  /*9660*/  HFMA2 R3, -RZ, RZ, 0, 0 ;  /* 0x00000000ff037431 */ /* 0x000fc800000001ff */
[----:B------:R-:W-:Y:S05]  /*9670*/  RET.REL.NODEC R2 `(_ZN7cutlass13device_kernelINS_4conv6kernel13ConvUniversalINS1_16ConvProblemShapeILNS1_8OperatorE1ELi2EEENS1_10collective14CollectiveConvINS1_47MainloopSm100TmaUmmaWarpSpecializedImplicitGemmILS5_1ELi8ELi2ELi1ELi2EN4cute5tupleIJNSA_1CILi1EEESD_SD_EEEEENSB_IJNSC_ILi64EEENSC_ILi128EEENSB_IJNSC_ILi32EEEEEEEEENS_10tfloat32_tESL_NSA_8TiledMMAINSA_8MMA_AtomIJNSA_17SM100_MMA_TF32_SSISL_SL_fLi64ELi128ELNSA_4UMMA5MajorE0ELSQ_1ELNSP_7ScaleInE0ELSR_0EEEEEENSA_6LayoutISE_NSB_IJNSC_ILi0EEESV_SV_EEEEENSB_IJNSA_10UnderscoreESY_SY_EEEEENS7_6detail27Sm100ImplicitGemmTileTraitsINSA_20SM90_TMA_LOAD_IM2COLENSA_14ComposedLayoutINSA_7SwizzleILi3ELi4ELi3EEENSA_18smem_ptr_flag_bitsILi32EEENSU_INSB_IJNSC_ILi8EEESI_EEENSB_IJSI_SD_EEEEEEEvEENS12_INSA_13SM90_TMA_LOADENS14_INS15_ILi2ELi5ELi2EEES18_NSU_INSB_IJSI_NSC_ILi4EEEEEENSB_IJSD_SI_EEEEEEEvEEEENS_8epilogue10collective18CollectiveEpilogueINS1O_23Sm100TmaWarpSpecializedILi4ELi2ELi16ELb1ELb0EEEJSK_NSB_IJNSU_ISG_SD_EENSU_ISI_SD_EEEEESL_NSB_IJNSB_IJlllEEESD_SV_EEESL_S1X_NS1O_6fusion15FusionCallbacksIS1S_NS1Y_17LinearCombinationISL_fSL_fLNS_15FloatRoundStyleE2EEESK_S1V_JEEENSA_5SM1004TMEM4LOAD26SM100_TMEM_LOAD_16dp128b8xES13_S1D_NSA_17SM75_U32x4_LDSM_NENSA_21SM90_TMA_STORE_IM2COLES1D_NSA_17SM90_U32x4_STSM_NENSA_39AutoVectorizingCopyWithAssumedAlignmentILi128EEEEEEvvEEEEvNT_6ParamsE) ;  /* 0xffffff6802607950 */ /* 0x000fea0003c3ffff */
.L_x_177:
[----:B------:R-:W-:-:S00]  /*9680*/  BRA `(.L_x_177) ;  /* 0xfffffffc00fc7947 */ /* 0x000fc0000383ffff */
[----:B------:R-:W-:-:S00]  /*9690*/  NOP ;  /* 0x0000000000007918 */ /* 0x000fc00000000000 */
        /* <DEDUP_REMOVED lines=14> */
.L_x_178:


//--------------------- .nv.global.init           --------------------------
	.section	.nv.global.init,"aw",@progbits
.nv.global.init:
	.type		$str$29,@object
	.size		$str$29,($str$30 - $str$29)
$str$29:
        /*0000*/ 	.byte	0x28, 0x61, 0x64, 0x64, 0x72, 0x65, 0x73, 0x73, 0x20, 0x26, 0x20, 0x6d, 0x61, 0x73, 0x6b, 0x29
        /*0010*/ 	.byte	0x20, 0x3d, 0x3d, 0x20, 0x30, 0x00
	.type		$str$30,@object
	.size		$str$30,($str$28 - $str$30)
$str$30:
        /*0016*/ 	.byte	0x2f, 0x74, 0x6d, 0x70, 0x2f, 0x63, 0x75, 0x74, 0x6c, 0x61, 0x73, 0x73, 0x5f, 0x73, 0x77, 0x65
        /*0026*/ 	.byte	0x65, 0x70, 0x5f, 0x73, 0x72, 0x63, 0x2f, 0x69, 0x6e, 0x63, 0x6c, 0x75, 0x64, 0x65, 0x2f, 0x63
        /*0036*/ 	.byte	0x75, 0x74, 0x65, 0x2f, 0x70, 0x6f, 0x69, 0x6e, 0x74, 0x65, 0x72, 0x5f, 0x66, 0x6c, 0x61, 0x67
        /*0046*/ 	.byte	0x67, 0x65, 0x64, 0x2e, 0x68, 0x70, 0x70, 0x00
	.type		$str$28,@object
	.size		$str$28,($str$27 - $str$28)
$str$28:
        /*004e*/ 	.byte	0x2f, 0x74, 0x6d, 0x70, 0x2f, 0x63, 0x75, 0x74, 0x6c, 0x61, 0x73, 0x73, 0x5f, 0x73, 0x77, 0x65
        /*005e*/ 	.byte	0x65, 0x70, 0x5f, 0x73, 0x72, 0x63, 0x2f, 0x69, 0x6e, 0x63, 0x6c, 0x75, 0x64, 0x65, 0x2f, 0x63
        /*006e*/ 	.byte	0x75, 0x74, 0x65, 0x2f, 0x61, 0x74, 0x6f, 0x6d, 0x2f, 0x63, 0x6f, 0x70, 0x79, 0x5f, 0x74, 0x72
        /*007e*/ 	.byte	0x61, 0x69, 0x74, 0x73, 0x5f, 0x73, 0x6d, 0x31, 0x30, 0x30, 0x2e, 0x68, 0x70, 0x70, 0x00
	.type		$str$27,@object
	.size		$str$27,(__unnamed_1 - $str$27)
$str$27:
        /*008d*/ 	.byte	0x28, 0x28, 0x75, 0x69, 0x6e, 0x74, 0x33, 0x32, 0x5f, 0x74, 0x28, 0x74, 0x68, 0x72, 0x65, 0x61
        /*009d*/ 	.byte	0x64, 0x49, 0x64, 0x78, 0x2e, 0x78, 0x29, 0x20, 0x2f, 0x20, 0x33, 0x32, 0x29, 0x20, 0x25, 0x20
        /*00ad*/ 	.byte	0x34, 0x29, 0x20, 0x3d, 0x3d, 0x20, 0x28, 0x28, 0x28, 0x74, 0x6d, 0x65, 0x6d, 0x5f, 0x61, 0x64
        /*00bd*/ 	.byte	0x64, 0x72, 0x20, 0x3e, 0x3e, 0x20, 0x31, 0x36, 0x29, 0x20, 0x2f, 0x20, 0x33, 0x32, 0x29, 0x20
        /*00cd*/ 	.byte	0x25, 0x20, 0x34, 0x29, 0x00
	.type		__unnamed_1,@object
	.size		__unnamed_1,(__unnamed_2 - __unnamed_1)
__unnamed_1:
        /*00d2*/ 	.byte	0x61, 0x75, 0x74, 0x6f, 0x20, 0x63, 0x75, 0x74, 0x65, 0x3a, 0x3a, 0x61, 0x73, 0x5f, 0x70, 0x6f
        /* <DEDUP_REMOVED lines=24> */
        /*0262*/ 	.byte	0x30, 0x34, 0x38, 0x3e, 0x3e, 0x3e, 0x3e, 0x5d, 0x00
	.type		__unnamed_2,@object
	.size		__unnamed_2,(.L_2 - __unnamed_2)
__unnamed_2:
        /* <DEDUP_REMOVED lines=45> */
        /*053b*/ 	.byte	0x3e, 0x3e, 0x3e, 0x5d, 0x00
.L_2:


//--------------------- .nv.shared._ZN7cutlass13device_kernelINS_4conv6kernel13ConvUniversalINS1_16ConvProblemShapeILNS1_8OperatorE1ELi2EEENS1_10collective14CollectiveConvINS1_47MainloopSm100TmaUmmaWarpSpecializedImplicitGemmILS5_1ELi8ELi2ELi1ELi2EN4cute5tupleIJNSA_1CILi1EEESD_SD_EEEEENSB_IJNSC_ILi64EEENSC_ILi128EEENSB_IJNSC_ILi32EEEEEEEEENS_10tfloat32_tESL_NSA_8TiledMMAINSA_8MMA_AtomIJNSA_17SM100_MMA_TF32_SSISL_SL_fLi64ELi128ELNSA_4UMMA5MajorE0ELSQ_1ELNSP_7ScaleInE0ELSR_0EEEEEENSA_6LayoutISE_NSB_IJNSC_ILi0EEESV_SV_EEEEENSB_IJNSA_10UnderscoreESY_SY_EEEEENS7_6detail27Sm100ImplicitGemmTileTraitsINSA_20SM90_TMA_LOAD_IM2COLENSA_14ComposedLayoutINSA_7SwizzleILi3ELi4ELi3EEENSA_18smem_ptr_flag_bitsILi32EEENSU_INSB_IJNSC_ILi8EEESI_EEENSB_IJSI_SD_EEEEEEEvEENS12_INSA_13SM90_TMA_LOADENS14_INS15_ILi2ELi5ELi2EEES18_NSU_INSB_IJSI_NSC_ILi4EEEEEENSB_IJSD_SI_EEEEEEEvEEEENS_8epilogue10collective18CollectiveEpilogueINS1O_23Sm100TmaWarpSpecializedILi4ELi2ELi16ELb1ELb0EEEJSK_NSB_IJNSU_ISG_SD_EENSU_ISI_SD_EEEEESL_NSB_IJNSB_IJlllEEESD_SV_EEESL_S1X_NS1O_6fusion15FusionCallbacksIS1S_NS1Y_17LinearCombinationISL_fSL_fLNS_15FloatRoundStyleE2EEESK_S1V_JEEENSA_5SM1004TMEM4LOAD26SM100_TMEM_LOAD_16dp128b8xES13_S1D_NSA_17SM75_U32x4_LDSM_NENSA_21SM90_TMA_STORE_IM2COLES1D_NSA_17SM90_U32x4_STSM_NENSA_39AutoVectorizingCopyWithAssumedAlignmentILi128EEEEEEvvEEEEvNT_6ParamsE --------------------------
	.section	.nv.shared._ZN7cutlass13device_kernelINS_4conv6kernel13ConvUniversalINS1_16ConvProblemShapeILNS1_8OperatorE1ELi2EEENS1_10collective14CollectiveConvINS1_47MainloopSm100TmaUmmaWarpSpecializedImplicitGemmILS5_1ELi8ELi2ELi1ELi2EN4cute5tupleIJNSA_1CILi1EEESD_SD_EEEEENSB_IJNSC_ILi64EEENSC_ILi128EEENSB_IJNSC_ILi32EEEEEEEEENS_10tfloat32_tESL_NSA_8TiledMMAINSA_8MMA_AtomIJNSA_17SM100_MMA_TF32_SSISL_SL_fLi64ELi128ELNSA_4UMMA5MajorE0ELSQ_1ELNSP_7ScaleInE0ELSR_0EEEEEENSA_6LayoutISE_NSB_IJNSC_ILi0EEESV_SV_EEEEENSB_IJNSA_10UnderscoreESY_SY_EEEEENS7_6detail27Sm100ImplicitGemmTileTraitsINSA_20SM90_TMA_LOAD_IM2COLENSA_14ComposedLayoutINSA_7SwizzleILi3ELi4ELi3EEENSA_18smem_ptr_flag_bitsILi32EEENSU_INSB_IJNSC_ILi8EEESI_EEENSB_IJSI_SD_EEEEEEEvEENS12_INSA_13SM90_TMA_LOADENS14_INS15_ILi2ELi5ELi2EEES18_NSU_INSB_IJSI_NSC_ILi4EEEEEENSB_IJSD_SI_EEEEEEEvEEEENS_8epilogue10collective18CollectiveEpilogueINS1O_23Sm100TmaWarpSpecializedILi4ELi2ELi16ELb1ELb0EEEJSK_NSB_IJNSU_ISG_SD_EENSU_ISI_SD_EEEEESL_NSB_IJNSB_IJlllEEESD_SV_EEESL_S1X_NS1O_6fusion15FusionCallbacksIS1S_NS1Y_17LinearCombinationISL_fSL_fLNS_15FloatRoundStyleE2EEESK_S1V_JEEENSA_5SM1004TMEM4LOAD26SM100_TMEM_LOAD_16dp128b8xES13_S1D_NSA_17SM75_U32x4_LDSM_NENSA_21SM90_TMA_STORE_IM2COLES1D_NSA_17SM90_U32x4_STSM_NENSA_39AutoVectorizingCopyWithAssumedAlignmentILi128EEEEEEvvEEEEvNT_6ParamsE,"aw",@nobits
	.sectionflags	@""
	.align	16
	.zero		1024


//--------------------- .nv.shared.reserved.0     --------------------------
	.section	.nv.shared.reserved.0,"aw",@nobits
	.weak		__nv_reservedSMEM_offset_0_alias
	.size		__nv_reservedSMEM_offset_0_alias, 0, 64
	.other		__nv_reservedSMEM_offset_0_alias,@"STO_CUDA_RESERVED_SHARED STV_DEFAULT"
__nv_reservedSMEM_offset_0_alias:
	.zero		0
.nv.shared.reserved.0:
	.zero		64
	.weak		__nv_reservedSMEM_tcgen05_partition
	.type		__nv_reservedSMEM_tcgen05_partition,@object
	.size		__nv_reservedSMEM_tcgen05_partition,(.L_0 - __nv_reservedSMEM_tcgen05_partition)
__nv_reservedSMEM_tcgen05_partition:
	.zero		32
.L_0:


//--------------------- .nv.global                --------------------------
	.section	.nv.global,"aw",@nobits
.nv.global:
	.type		_ZN39_INTERNAL_5124f2a5_4_k_cu_3631224c_37054cute1_E,@object
	.size		_ZN39_INTERNAL_5124f2a5_4_k_cu_3631224c_37054cute1_E,(_ZN39_INTERNAL_5124f2a5_4_k_cu_3631224c_37054cuda3std3__45__cpo6cbeginE - _ZN39_INTERNAL_5124f2a5_4_k_cu_3631224c_37054cute1_E)
_ZN39_INTERNAL_5124f2a5_4_k_cu_3631224c_37054cute1_E:
	.zero		1
	.type		_ZN39_INTERNAL_5124f2a5_4_k_cu_3631224c_37054cuda3std3__45__cpo6cbeginE,@object
	.size		_ZN39_INTERNAL_5124f2a5_4_k_cu_3631224c_37054cuda3std3__45__cpo6cbeginE,(_ZN39_INTERNAL_5124f2a5_4_k_cu_3631224c_37054cuda3std3__48in_placeE - _ZN39_INTERNAL_5124f2a5_4_k_cu_3631224c_37054cuda3std3__45__cpo6cbeginE)
_ZN39_INTERNAL_5124f2a5_4_k_cu_3631224c_37054cuda3std3__45__cpo6cbeginE:
	.zero		1
	.type		_ZN39_INTERNAL_5124f2a5_4_k_cu_3631224c_37054cuda3std3__48in_placeE,@object
	.size		_ZN39_INTERNAL_5124f2a5_4_k_cu_3631224c_37054cuda3std3__48in_placeE,(_ZN39_INTERNAL_5124f2a5_4_k_cu_3631224c_37054cuda3std6ranges3__45__cpo9iter_moveE - _ZN39_INTERNAL_5124f2a5_4_k_cu_3631224c_37054cuda3std3__48in_placeE)
_ZN39_INTERNAL_5124f2a5_4_k_cu_3631224c_37054cuda3std3__48in_placeE:
	.zero		1
	.type		_ZN39_INTERNAL_5124f2a5_4_k_cu_3631224c_37054cuda3std6ranges3__45__cpo9iter_moveE,@object
	.size		_ZN39_INTERNAL_5124f2a5_4_k_cu_3631224c_37054cuda3std6ranges3__45__cpo9iter_moveE,(_ZN39_INTERNAL_5124f2a5_4_k_cu_3631224c_37054cuda3std3__45__cpo5beginE - _ZN39_INTERNAL_5124f2a5_4_k_cu_3631224c_37054cuda3std6ranges3__45__cpo9iter_moveE)
_ZN39_INTERNAL_5124f2a5_4_k_cu_3631224c_37054cuda3std6ranges3__45__cpo9iter_moveE:
	.zero		1
	.type		_ZN39_INTERNAL_5124f2a5_4_k_cu_3631224c_37054cuda3std3__45__cpo5beginE,@object
	.size		_ZN39_INTERNAL_5124f2a5_4_k_cu_3631224c_37054cuda3std3__45__cpo5beginE,(_ZN39_INTERNAL_5124f2a5_4_k_cu_3631224c_37054cuda3std3__441_GLOBAL__N__5124f2a5_4_k_cu_3631224c_37056ignoreE - _ZN39_INTERNAL_5124f2a5_4_k_cu_3631224c_37054cuda3std3__45__cpo5beginE)
_ZN39_INTERNAL_5124f2a5_4_k_cu_3631224c_37054cuda3std3__45__cpo5beginE:
	.zero		1
	.type		_ZN39_INTERNAL_5124f2a5_4_k_cu_3631224c_37054cuda3std3__441_GLOBAL__N__5124f2a5_4_k_cu_3631224c_37056ignoreE,@object
	.size		_ZN39_INTERNAL_5124f2a5_4_k_cu_3631224c_37054cuda3std3__441_GLOBAL__N__5124f2a5_4_k_cu_3631224c_37056ignoreE,(_ZN39_INTERNAL_5124f2a5_4_k_cu_3631224c_37054cute7productE - _ZN39_INTERNAL_5124f2a5_4_k_cu_3631224c_37054cuda3std3__441_GLOBAL__N__5124f2a5_4_k_cu_3631224c_37056ignoreE)
_ZN39_INTERNAL_5124f2a5_4_k_cu_3631224c_37054cuda3std3__441_GLOBAL__N__5124f2a5_4_k_cu_3631224c_37056ignoreE:
	.zero		1
	.type		_ZN39_INTERNAL_5124f2a5_4_k_cu_3631224c_37054cute7productE,@object
	.size		_ZN39_INTERNAL_5124f2a5_4_k_cu_3631224c_37054cute7productE,(_ZN39_INTERNAL_5124f2a5_4_k_cu_3631224c_37054cuda3std3__45__cpo3endE - _ZN39_INTERNAL_5124f2a5_4_k_cu_3631224c_37054cute7productE)
_ZN39_INTERNAL_5124f2a5_4_k_cu_3631224c_37054cute7productE:
	.zero		1
	.type		_ZN39_INTERNAL_5124f2a5_4_k_cu_3631224c_37054cuda3std3__45__cpo3endE,@object
	.size		_ZN39_INTERNAL_5124f2a5_4_k_cu_3631224c_37054cuda3std3__45__cpo3endE,(_ZN39_INTERNAL_5124f2a5_4_k_cu_3631224c_37054cuda3std3__419piecewise_constructE - _ZN39_INTERNAL_5124f2a5_4_k_cu_3631224c_37054cuda3std3__45__cpo3endE)
_ZN39_INTERNAL_5124f2a5_4_k_cu_3631224c_37054cuda3std3__45__cpo3endE:
	.zero		1
	.type		_ZN39_INTERNAL_5124f2a5_4_k_cu_3631224c_37054cuda3std3__419piecewise_constructE,@object
	.size		_ZN39_INTERNAL_5124f2a5_4_k_cu_3631224c_37054cuda3std3__419piecewise_constructE,(_ZN39_INTERNAL_5124f2a5_4_k_cu_3631224c_37054cuda3std3__45__cpo4cendE - _ZN39_INTERNAL_5124f2a5_4_k_cu_3631224c_37054cuda3std3__419piecewise_constructE)
_ZN39_INTERNAL_5124f2a5_4_k_cu_3631224c_37054cuda3std3__419piecewise_constructE:
	.zero		1
	.type		_ZN39_INTERNAL_5124f2a5_4_k_cu_3631224c_37054cuda3std3__45__cpo4cendE,@object
	.size		_ZN39_INTERNAL_5124f2a5_4_k_cu_3631224c_37054cuda3std3__45__cpo4cendE,(_ZN39_INTERNAL_5124f2a5_4_k_cu_3631224c_37054cuda3std6ranges3__45__cpo4swapE - _ZN39_INTERNAL_5124f2a5_4_k_cu_3631224c_37054cuda3std3__45__cpo4cendE)
_ZN39_INTERNAL_5124f2a5_4_k_cu_3631224c_37054cuda3std3__45__cpo4cendE:
	.zero		1
	.type		_ZN39_INTERNAL_5124f2a5_4_k_cu_3631224c_37054cuda3std6ranges3__45__cpo4swapE,@object
	.size		_ZN39_INTERNAL_5124f2a5_4_k_cu_3631224c_37054cuda3std6ranges3__45__cpo4swapE,(.L_10 - _ZN39_INTERNAL_5124f2a5_4_k_cu_3631224c_37054cuda3std6ranges3__45__cpo4swapE)
_ZN39_INTERNAL_5124f2a5_4_k_cu_3631224c_37054cuda3std6ranges3__45__cpo4swapE:
	.zero		1
.L_10:


//--------------------- .nv.constant0._ZN7cutlass13device_kernelINS_4conv6kernel13ConvUniversalINS1_16ConvProblemShapeILNS1_8OperatorE1ELi2EEENS1_10collective14CollectiveConvINS1_47MainloopSm100TmaUmmaWarpSpecializedImplicitGemmILS5_1ELi8ELi2ELi1ELi2EN4cute5tupleIJNSA_1CILi1EEESD_SD_EEEEENSB_IJNSC_ILi64EEENSC_ILi128EEENSB_IJNSC_ILi32EEEEEEEEENS_10tfloat32_tESL_NSA_8TiledMMAINSA_8MMA_AtomIJNSA_17SM100_MMA_TF32_SSISL_SL_fLi64ELi128ELNSA_4UMMA5MajorE0ELSQ_1ELNSP_7ScaleInE0ELSR_0EEEEEENSA_6LayoutISE_NSB_IJNSC_ILi0EEESV_SV_EEEEENSB_IJNSA_10UnderscoreESY_SY_EEEEENS7_6detail27Sm100ImplicitGemmTileTraitsINSA_20SM90_TMA_LOAD_IM2COLENSA_14ComposedLayoutINSA_7SwizzleILi3ELi4ELi3EEENSA_18smem_ptr_flag_bitsILi32EEENSU_INSB_IJNSC_ILi8EEESI_EEENSB_IJSI_SD_EEEEEEEvEENS12_INSA_13SM90_TMA_LOADENS14_INS15_ILi2ELi5ELi2EEES18_NSU_INSB_IJSI_NSC_ILi4EEEEEENSB_IJSD_SI_EEEEEEEvEEEENS_8epilogue10collective18CollectiveEpilogueINS1O_23Sm100TmaWarpSpecializedILi4ELi2ELi16ELb1ELb0EEEJSK_NSB_IJNSU_ISG_SD_EENSU_ISI_SD_EEEEESL_NSB_IJNSB_IJlllEEESD_SV_EEESL_S1X_NS1O_6fusion15FusionCallbacksIS1S_NS1Y_17LinearCombinationISL_fSL_fLNS_15FloatRoundStyleE2EEESK_S1V_JEEENSA_5SM1004TMEM4LOAD26SM100_TMEM_LOAD_16dp128b8xES13_S1D_NSA_17SM75_U32x4_LDSM_NENSA_21SM90_TMA_STORE_IM2COLES1D_NSA_17SM90_U32x4_STSM_NENSA_39AutoVectorizingCopyWithAssumedAlignmentILi128EEEEEEvvEEEEvNT_6ParamsE --------------------------
	.section	.nv.constant0._ZN7cutlass13device_kernelINS_4conv6kernel13ConvUniversalINS1_16ConvProblemShapeILNS1_8OperatorE1ELi2EEENS1_10collective14CollectiveConvINS1_47MainloopSm100TmaUmmaWarpSpecializedImplicitGemmILS5_1ELi8ELi2ELi1ELi2EN4cute5tupleIJNSA_1CILi1EEESD_SD_EEEEENSB_IJNSC_ILi64EEENSC_ILi128EEENSB_IJNSC_ILi32EEEEEEEEENS_10tfloat32_tESL_NSA_8TiledMMAINSA_8MMA_AtomIJNSA_17SM100_MMA_TF32_SSISL_SL_fLi64ELi128ELNSA_4UMMA5MajorE0ELSQ_1ELNSP_7ScaleInE0ELSR_0EEEEEENSA_6LayoutISE_NSB_IJNSC_ILi0EEESV_SV_EEEEENSB_IJNSA_10UnderscoreESY_SY_EEEEENS7_6detail27Sm100ImplicitGemmTileTraitsINSA_20SM90_TMA_LOAD_IM2COLENSA_14ComposedLayoutINSA_7SwizzleILi3ELi4ELi3EEENSA_18smem_ptr_flag_bitsILi32EEENSU_INSB_IJNSC_ILi8EEESI_EEENSB_IJSI_SD_EEEEEEEvEENS12_INSA_13SM90_TMA_LOADENS14_INS15_ILi2ELi5ELi2EEES18_NSU_INSB_IJSI_NSC_ILi4EEEEEENSB_IJSD_SI_EEEEEEEvEEEENS_8epilogue10collective18CollectiveEpilogueINS1O_23Sm100TmaWarpSpecializedILi4ELi2ELi16ELb1ELb0EEEJSK_NSB_IJNSU_ISG_SD_EENSU_ISI_SD_EEEEESL_NSB_IJNSB_IJlllEEESD_SV_EEESL_S1X_NS1O_6fusion15FusionCallbacksIS1S_NS1Y_17LinearCombinationISL_fSL_fLNS_15FloatRoundStyleE2EEESK_S1V_JEEENSA_5SM1004TMEM4LOAD26SM100_TMEM_LOAD_16dp128b8xES13_S1D_NSA_17SM75_U32x4_LDSM_NENSA_21SM90_TMA_STORE_IM2COLES1D_NSA_17SM90_U32x4_STSM_NENSA_39AutoVectorizingCopyWithAssumedAlignmentILi128EEEEEEvvEEEEvNT_6ParamsE,"a",@progbits
	.sectionflags	@""
	.align	4
.nv.constant0._ZN7cutlass13device_kernelINS_4conv6kernel13ConvUniversalINS1_16ConvProblemShapeILNS1_8OperatorE1ELi2EEENS1_10collective14CollectiveConvINS1_47MainloopSm100TmaUmmaWarpSpecializedImplicitGemmILS5_1ELi8ELi2ELi1ELi2EN4cute5tupleIJNSA_1CILi1EEESD_SD_EEEEENSB_IJNSC_ILi64EEENSC_ILi128EEENSB_IJNSC_ILi32EEEEEEEEENS_10tfloat32_tESL_NSA_8TiledMMAINSA_8MMA_AtomIJNSA_17SM100_MMA_TF32_SSISL_SL_fLi64ELi128ELNSA_4UMMA5MajorE0ELSQ_1ELNSP_7ScaleInE0ELSR_0EEEEEENSA_6LayoutISE_NSB_IJNSC_ILi0EEESV_SV_EEEEENSB_IJNSA_10UnderscoreESY_SY_EEEEENS7_6detail27Sm100ImplicitGemmTileTraitsINSA_20SM90_TMA_LOAD_IM2COLENSA_14ComposedLayoutINSA_7SwizzleILi3ELi4ELi3EEENSA_18smem_ptr_flag_bitsILi32EEENSU_INSB_IJNSC_ILi8EEESI_EEENSB_IJSI_SD_EEEEEEEvEENS12_INSA_13SM90_TMA_LOADENS14_INS15_ILi2ELi5ELi2EEES18_NSU_INSB_IJSI_NSC_ILi4EEEEEENSB_IJSD_SI_EEEEEEEvEEEENS_8epilogue10collective18CollectiveEpilogueINS1O_23Sm100TmaWarpSpecializedILi4ELi2ELi16ELb1ELb0EEEJSK_NSB_IJNSU_ISG_SD_EENSU_ISI_SD_EEEEESL_NSB_IJNSB_IJlllEEESD_SV_EEESL_S1X_NS1O_6fusion15FusionCallbacksIS1S_NS1Y_17LinearCombinationISL_fSL_fLNS_15FloatRoundStyleE2EEESK_S1V_JEEENSA_5SM1004TMEM4LOAD26SM100_TMEM_LOAD_16dp128b8xES13_S1D_NSA_17SM75_U32x4_LDSM_NENSA_21SM90_TMA_STORE_IM2COLES1D_NSA_17SM90_U32x4_STSM_NENSA_39AutoVectorizingCopyWithAssumedAlignmentILi128EEEEEEvvEEEEvNT_6ParamsE:
	.zero		2944


//--------------------- SYMBOLS --------------------------

	.type		.nv.reservedSmem.offset0,@object
	.size		.nv.reservedSmem.offset0,0x4
	.type		.nv.reservedSmem.cap,@object
	.size		.nv.reservedSmem.cap,0x4
	.type		__assertfail,@function
